//
// Generated by NVIDIA NVVM Compiler
//
// Compiler Build ID: CL-36424714
// Cuda compilation tools, release 13.0, V13.0.88
// Based on NVVM 20.0.0
//

.version 9.0
.target sm_100
.address_size 64

	// .globl	calc_dest_min

.visible .entry calc_dest_min(
	.param .u64 .ptr .align 1 calc_dest_min_param_0,
	.param .u64 .ptr .align 1 calc_dest_min_param_1,
	.param .u64 .ptr .align 1 calc_dest_min_param_2,
	.param .u64 .ptr .align 1 calc_dest_min_param_3,
	.param .u64 .ptr .align 1 calc_dest_min_param_4,
	.param .u64 .ptr .align 1 calc_dest_min_param_5,
	.param .u64 .ptr .align 1 calc_dest_min_param_6,
	.param .u64 .ptr .align 1 calc_dest_min_param_7,
	.param .u64 .ptr .align 1 calc_dest_min_param_8,
	.param .align 4 .b8 calc_dest_min_param_9[28],
	.param .u32 calc_dest_min_param_10,
	.param .u32 calc_dest_min_param_11
)
{
	.reg .pred 	%p<144>;
	.reg .b32 	%r<544>;
	.reg .b64 	%rd<99>;

	ld.param.u32 	%r1, [calc_dest_min_param_9];
	ld.param.u32 	%r2, [calc_dest_min_param_9+4];
	ld.param.u32 	%r3, [calc_dest_min_param_9+8];
	ld.param.u32 	%r4, [calc_dest_min_param_9+12];
	ld.param.u32 	%r5, [calc_dest_min_param_9+16];
	ld.param.u32 	%r6, [calc_dest_min_param_9+20];
	ld.param.u32 	%r7, [calc_dest_min_param_9+24];
	ld.param.u64 	%rd49, [calc_dest_min_param_1];
	ld.param.u64 	%rd50, [calc_dest_min_param_3];
	ld.param.u64 	%rd51, [calc_dest_min_param_4];
	ld.param.u64 	%rd52, [calc_dest_min_param_5];
	ld.param.u64 	%rd53, [calc_dest_min_param_6];
	ld.param.u64 	%rd54, [calc_dest_min_param_7];
	ld.param.u64 	%rd55, [calc_dest_min_param_8];
	ld.param.u32 	%r234, [calc_dest_min_param_10];
	ld.param.u32 	%r235, [calc_dest_min_param_11];
	cvta.to.global.u64 	%rd1, %rd55;
	cvta.to.global.u64 	%rd2, %rd54;
	cvta.to.global.u64 	%rd3, %rd53;
	cvta.to.global.u64 	%rd4, %rd52;
	cvta.to.global.u64 	%rd5, %rd51;
	cvta.to.global.u64 	%rd6, %rd50;
	cvta.to.global.u64 	%rd7, %rd49;
	mov.u32 	%r237, %ctaid.x;
	mov.u32 	%r238, %ntid.x;
	mov.u32 	%r239, %tid.x;
	mad.lo.s32 	%r8, %r237, %r238, %r239;
	setp.lt.s32 	%p1, %r234, 1;
	mov.b32 	%r543, -1;
	@%p1 bra 	$L__BB0_190;
	mul.lo.s32 	%r9, %r234, %r8;
	setp.lt.s32 	%p2, %r1, 1;
	@%p2 bra 	$L__BB0_41;
	ld.param.u64 	%rd98, [calc_dest_min_param_2];
	max.u32 	%r409, %r235, %r9;
	sub.s32 	%r10, %r409, %r9;
	add.s32 	%r11, %r234, -1;
	cvta.to.global.u64 	%rd8, %rd98;
	mov.b32 	%r543, -1;
	mov.b32 	%r449, 0;
$L__BB0_3:
	setp.le.u32 	%p114, %r10, %r11;
	add.s32 	%r14, %r449, %r9;
	@%p114 bra 	$L__BB0_191;
	mov.b32 	%r451, 0;
	mov.u32 	%r452, %r451;
$L__BB0_5:
	mov.u32 	%r16, %r452;
	mul.wide.u32 	%rd86, %r451, 4;
	add.s64 	%rd9, %rd7, %rd86;
	ld.global.u32 	%r411, [%rd9+4];
	add.s32 	%r452, %r411, %r16;
	setp.ge.u32 	%p115, %r14, %r452;
	add.s32 	%r451, %r451, 2;
	@%p115 bra 	$L__BB0_5;
	ld.global.u32 	%r413, [%rd9];
	sub.s32 	%r414, %r14, %r16;
	add.s32 	%r458, %r414, %r413;
	mov.b32 	%r453, 0;
$L__BB0_7:
	mul.wide.u32 	%rd87, %r453, 12;
	add.s64 	%rd10, %rd8, %rd87;
	ld.global.u32 	%r415, [%rd10];
	setp.lt.u32 	%p116, %r458, %r415;
	@%p116 bra 	$L__BB0_9;
	ld.global.u32 	%r416, [%rd10+8];
	ld.global.u32 	%r417, [%rd10+4];
	setp.gt.u32 	%p117, %r458, %r417;
	selp.b32 	%r418, 0, %r416, %p117;
	add.s32 	%r458, %r418, %r458;
	bra.uni 	$L__BB0_10;
$L__BB0_9:
	add.s32 	%r453, %r453, 1;
	setp.ne.s32 	%p118, %r453, %r1;
	@%p118 bra 	$L__BB0_7;
$L__BB0_10:
	setp.lt.s32 	%p119, %r2, 1;
	@%p119 bra 	$L__BB0_15;
	mov.b32 	%r455, 0;
$L__BB0_12:
	mul.wide.u32 	%rd88, %r455, 12;
	add.s64 	%rd11, %rd6, %rd88;
	ld.global.u32 	%r420, [%rd11];
	setp.lt.u32 	%p120, %r458, %r420;
	@%p120 bra 	$L__BB0_14;
	ld.global.u32 	%r421, [%rd11+8];
	ld.global.u32 	%r422, [%rd11+4];
	setp.gt.u32 	%p121, %r458, %r422;
	selp.b32 	%r423, 0, %r421, %p121;
	add.s32 	%r458, %r423, %r458;
	bra.uni 	$L__BB0_15;
$L__BB0_14:
	add.s32 	%r455, %r455, 1;
	setp.ne.s32 	%p122, %r455, %r2;
	@%p122 bra 	$L__BB0_12;
$L__BB0_15:
	setp.lt.s32 	%p123, %r3, 1;
	@%p123 bra 	$L__BB0_20;
	mov.b32 	%r457, 0;
$L__BB0_17:
	mul.wide.u32 	%rd89, %r457, 12;
	add.s64 	%rd12, %rd5, %rd89;
	ld.global.u32 	%r425, [%rd12];
	setp.lt.u32 	%p124, %r458, %r425;
	@%p124 bra 	$L__BB0_19;
	ld.global.u32 	%r426, [%rd12+8];
	ld.global.u32 	%r427, [%rd12+4];
	setp.gt.u32 	%p125, %r458, %r427;
	selp.b32 	%r428, 0, %r426, %p125;
	add.s32 	%r458, %r428, %r458;
	bra.uni 	$L__BB0_20;
$L__BB0_19:
	add.s32 	%r457, %r457, 1;
	setp.ne.s32 	%p126, %r457, %r3;
	@%p126 bra 	$L__BB0_17;
$L__BB0_20:
	setp.lt.s32 	%p127, %r4, 1;
	@%p127 bra 	$L__BB0_25;
	mov.b32 	%r459, 0;
$L__BB0_22:
	mul.wide.u32 	%rd90, %r459, 12;
	add.s64 	%rd13, %rd4, %rd90;
	ld.global.u32 	%r430, [%rd13];
	setp.lt.u32 	%p128, %r458, %r430;
	@%p128 bra 	$L__BB0_24;
	ld.global.u32 	%r431, [%rd13+8];
	ld.global.u32 	%r432, [%rd13+4];
	setp.gt.u32 	%p129, %r458, %r432;
	selp.b32 	%r433, 0, %r431, %p129;
	add.s32 	%r458, %r433, %r458;
	bra.uni 	$L__BB0_25;
$L__BB0_24:
	add.s32 	%r459, %r459, 1;
	setp.ne.s32 	%p130, %r459, %r4;
	@%p130 bra 	$L__BB0_22;
$L__BB0_25:
	setp.lt.s32 	%p131, %r5, 1;
	@%p131 bra 	$L__BB0_30;
	mov.b32 	%r461, 0;
$L__BB0_27:
	mul.wide.u32 	%rd91, %r461, 12;
	add.s64 	%rd14, %rd3, %rd91;
	ld.global.u32 	%r435, [%rd14];
	setp.lt.u32 	%p132, %r458, %r435;
	@%p132 bra 	$L__BB0_29;
	ld.global.u32 	%r436, [%rd14+8];
	ld.global.u32 	%r437, [%rd14+4];
	setp.gt.u32 	%p133, %r458, %r437;
	selp.b32 	%r438, 0, %r436, %p133;
	add.s32 	%r458, %r438, %r458;
	bra.uni 	$L__BB0_30;
$L__BB0_29:
	add.s32 	%r461, %r461, 1;
	setp.ne.s32 	%p134, %r461, %r5;
	@%p134 bra 	$L__BB0_27;
$L__BB0_30:
	setp.lt.s32 	%p135, %r6, 1;
	@%p135 bra 	$L__BB0_35;
	mov.b32 	%r463, 0;
$L__BB0_32:
	mul.wide.u32 	%rd92, %r463, 12;
	add.s64 	%rd15, %rd2, %rd92;
	ld.global.u32 	%r440, [%rd15];
	setp.lt.u32 	%p136, %r458, %r440;
	@%p136 bra 	$L__BB0_34;
	ld.global.u32 	%r441, [%rd15+8];
	ld.global.u32 	%r442, [%rd15+4];
	setp.gt.u32 	%p137, %r458, %r442;
	selp.b32 	%r443, 0, %r441, %p137;
	add.s32 	%r458, %r443, %r458;
	bra.uni 	$L__BB0_35;
$L__BB0_34:
	add.s32 	%r463, %r463, 1;
	setp.ne.s32 	%p138, %r463, %r6;
	@%p138 bra 	$L__BB0_32;
$L__BB0_35:
	setp.lt.s32 	%p139, %r7, 1;
	@%p139 bra 	$L__BB0_40;
	mov.b32 	%r465, 0;
$L__BB0_37:
	mul.wide.u32 	%rd93, %r465, 12;
	add.s64 	%rd16, %rd1, %rd93;
	ld.global.u32 	%r445, [%rd16];
	setp.lt.u32 	%p140, %r458, %r445;
	@%p140 bra 	$L__BB0_39;
	ld.global.u32 	%r446, [%rd16+8];
	ld.global.u32 	%r447, [%rd16+4];
	setp.gt.u32 	%p141, %r458, %r447;
	selp.b32 	%r448, 0, %r446, %p141;
	add.s32 	%r458, %r448, %r458;
	bra.uni 	$L__BB0_40;
$L__BB0_39:
	add.s32 	%r465, %r465, 1;
	setp.ne.s32 	%p142, %r465, %r7;
	@%p142 bra 	$L__BB0_37;
$L__BB0_40:
	min.u32 	%r543, %r543, %r458;
	add.s32 	%r449, %r449, 1;
	setp.eq.s32 	%p143, %r449, %r234;
	@%p143 bra 	$L__BB0_190;
	bra.uni 	$L__BB0_3;
$L__BB0_41:
	setp.lt.s32 	%p3, %r2, 1;
	@%p3 bra 	$L__BB0_76;
	max.u32 	%r372, %r235, %r9;
	sub.s32 	%r50, %r372, %r9;
	add.s32 	%r51, %r234, -1;
	mov.b32 	%r543, -1;
	mov.b32 	%r467, 0;
$L__BB0_43:
	setp.le.u32 	%p88, %r50, %r51;
	add.s32 	%r54, %r467, %r9;
	@%p88 bra 	$L__BB0_191;
	mov.b32 	%r469, 0;
	mov.u32 	%r470, %r469;
$L__BB0_45:
	mov.u32 	%r56, %r470;
	mul.wide.u32 	%rd79, %r469, 4;
	add.s64 	%rd17, %rd7, %rd79;
	ld.global.u32 	%r374, [%rd17+4];
	add.s32 	%r470, %r374, %r56;
	setp.ge.u32 	%p89, %r54, %r470;
	add.s32 	%r469, %r469, 2;
	@%p89 bra 	$L__BB0_45;
	ld.global.u32 	%r376, [%rd17];
	sub.s32 	%r377, %r54, %r56;
	add.s32 	%r476, %r377, %r376;
	mov.b32 	%r471, 0;
$L__BB0_47:
	mul.wide.u32 	%rd80, %r471, 12;
	add.s64 	%rd18, %rd6, %rd80;
	ld.global.u32 	%r378, [%rd18];
	setp.lt.u32 	%p90, %r476, %r378;
	@%p90 bra 	$L__BB0_49;
	ld.global.u32 	%r379, [%rd18+8];
	ld.global.u32 	%r380, [%rd18+4];
	setp.gt.u32 	%p91, %r476, %r380;
	selp.b32 	%r381, 0, %r379, %p91;
	add.s32 	%r476, %r381, %r476;
	bra.uni 	$L__BB0_50;
$L__BB0_49:
	add.s32 	%r471, %r471, 1;
	setp.ne.s32 	%p92, %r471, %r2;
	@%p92 bra 	$L__BB0_47;
$L__BB0_50:
	setp.lt.s32 	%p93, %r3, 1;
	@%p93 bra 	$L__BB0_55;
	mov.b32 	%r473, 0;
$L__BB0_52:
	mul.wide.u32 	%rd81, %r473, 12;
	add.s64 	%rd19, %rd5, %rd81;
	ld.global.u32 	%r383, [%rd19];
	setp.lt.u32 	%p94, %r476, %r383;
	@%p94 bra 	$L__BB0_54;
	ld.global.u32 	%r384, [%rd19+8];
	ld.global.u32 	%r385, [%rd19+4];
	setp.gt.u32 	%p95, %r476, %r385;
	selp.b32 	%r386, 0, %r384, %p95;
	add.s32 	%r476, %r386, %r476;
	bra.uni 	$L__BB0_55;
$L__BB0_54:
	add.s32 	%r473, %r473, 1;
	setp.ne.s32 	%p96, %r473, %r3;
	@%p96 bra 	$L__BB0_52;
$L__BB0_55:
	setp.lt.s32 	%p97, %r4, 1;
	@%p97 bra 	$L__BB0_60;
	mov.b32 	%r475, 0;
$L__BB0_57:
	mul.wide.u32 	%rd82, %r475, 12;
	add.s64 	%rd20, %rd4, %rd82;
	ld.global.u32 	%r388, [%rd20];
	setp.lt.u32 	%p98, %r476, %r388;
	@%p98 bra 	$L__BB0_59;
	ld.global.u32 	%r389, [%rd20+8];
	ld.global.u32 	%r390, [%rd20+4];
	setp.gt.u32 	%p99, %r476, %r390;
	selp.b32 	%r391, 0, %r389, %p99;
	add.s32 	%r476, %r391, %r476;
	bra.uni 	$L__BB0_60;
$L__BB0_59:
	add.s32 	%r475, %r475, 1;
	setp.ne.s32 	%p100, %r475, %r4;
	@%p100 bra 	$L__BB0_57;
$L__BB0_60:
	setp.lt.s32 	%p101, %r5, 1;
	@%p101 bra 	$L__BB0_65;
	mov.b32 	%r477, 0;
$L__BB0_62:
	mul.wide.u32 	%rd83, %r477, 12;
	add.s64 	%rd21, %rd3, %rd83;
	ld.global.u32 	%r393, [%rd21];
	setp.lt.u32 	%p102, %r476, %r393;
	@%p102 bra 	$L__BB0_64;
	ld.global.u32 	%r394, [%rd21+8];
	ld.global.u32 	%r395, [%rd21+4];
	setp.gt.u32 	%p103, %r476, %r395;
	selp.b32 	%r396, 0, %r394, %p103;
	add.s32 	%r476, %r396, %r476;
	bra.uni 	$L__BB0_65;
$L__BB0_64:
	add.s32 	%r477, %r477, 1;
	setp.ne.s32 	%p104, %r477, %r5;
	@%p104 bra 	$L__BB0_62;
$L__BB0_65:
	setp.lt.s32 	%p105, %r6, 1;
	@%p105 bra 	$L__BB0_70;
	mov.b32 	%r479, 0;
$L__BB0_67:
	mul.wide.u32 	%rd84, %r479, 12;
	add.s64 	%rd22, %rd2, %rd84;
	ld.global.u32 	%r398, [%rd22];
	setp.lt.u32 	%p106, %r476, %r398;
	@%p106 bra 	$L__BB0_69;
	ld.global.u32 	%r399, [%rd22+8];
	ld.global.u32 	%r400, [%rd22+4];
	setp.gt.u32 	%p107, %r476, %r400;
	selp.b32 	%r401, 0, %r399, %p107;
	add.s32 	%r476, %r401, %r476;
	bra.uni 	$L__BB0_70;
$L__BB0_69:
	add.s32 	%r479, %r479, 1;
	setp.ne.s32 	%p108, %r479, %r6;
	@%p108 bra 	$L__BB0_67;
$L__BB0_70:
	setp.lt.s32 	%p109, %r7, 1;
	@%p109 bra 	$L__BB0_75;
	mov.b32 	%r481, 0;
$L__BB0_72:
	mul.wide.u32 	%rd85, %r481, 12;
	add.s64 	%rd23, %rd1, %rd85;
	ld.global.u32 	%r403, [%rd23];
	setp.lt.u32 	%p110, %r476, %r403;
	@%p110 bra 	$L__BB0_74;
	ld.global.u32 	%r404, [%rd23+8];
	ld.global.u32 	%r405, [%rd23+4];
	setp.gt.u32 	%p111, %r476, %r405;
	selp.b32 	%r406, 0, %r404, %p111;
	add.s32 	%r476, %r406, %r476;
	bra.uni 	$L__BB0_75;
$L__BB0_74:
	add.s32 	%r481, %r481, 1;
	setp.ne.s32 	%p112, %r481, %r7;
	@%p112 bra 	$L__BB0_72;
$L__BB0_75:
	min.u32 	%r543, %r543, %r476;
	add.s32 	%r467, %r467, 1;
	setp.eq.s32 	%p113, %r467, %r234;
	@%p113 bra 	$L__BB0_190;
	bra.uni 	$L__BB0_43;
$L__BB0_76:
	setp.lt.s32 	%p4, %r3, 1;
	@%p4 bra 	$L__BB0_106;
	max.u32 	%r340, %r235, %r9;
	sub.s32 	%r86, %r340, %r9;
	add.s32 	%r87, %r234, -1;
	mov.b32 	%r543, -1;
	mov.b32 	%r483, 0;
$L__BB0_78:
	setp.le.u32 	%p66, %r86, %r87;
	add.s32 	%r90, %r483, %r9;
	@%p66 bra 	$L__BB0_191;
	mov.b32 	%r485, 0;
	mov.u32 	%r486, %r485;
$L__BB0_80:
	mov.u32 	%r92, %r486;
	mul.wide.u32 	%rd73, %r485, 4;
	add.s64 	%rd24, %rd7, %rd73;
	ld.global.u32 	%r342, [%rd24+4];
	add.s32 	%r486, %r342, %r92;
	setp.ge.u32 	%p67, %r90, %r486;
	add.s32 	%r485, %r485, 2;
	@%p67 bra 	$L__BB0_80;
	ld.global.u32 	%r344, [%rd24];
	sub.s32 	%r345, %r90, %r92;
	add.s32 	%r492, %r345, %r344;
	mov.b32 	%r487, 0;
$L__BB0_82:
	mul.wide.u32 	%rd74, %r487, 12;
	add.s64 	%rd25, %rd5, %rd74;
	ld.global.u32 	%r346, [%rd25];
	setp.lt.u32 	%p68, %r492, %r346;
	@%p68 bra 	$L__BB0_84;
	ld.global.u32 	%r347, [%rd25+8];
	ld.global.u32 	%r348, [%rd25+4];
	setp.gt.u32 	%p69, %r492, %r348;
	selp.b32 	%r349, 0, %r347, %p69;
	add.s32 	%r492, %r349, %r492;
	bra.uni 	$L__BB0_85;
$L__BB0_84:
	add.s32 	%r487, %r487, 1;
	setp.ne.s32 	%p70, %r487, %r3;
	@%p70 bra 	$L__BB0_82;
$L__BB0_85:
	setp.lt.s32 	%p71, %r4, 1;
	@%p71 bra 	$L__BB0_90;
	mov.b32 	%r489, 0;
$L__BB0_87:
	mul.wide.u32 	%rd75, %r489, 12;
	add.s64 	%rd26, %rd4, %rd75;
	ld.global.u32 	%r351, [%rd26];
	setp.lt.u32 	%p72, %r492, %r351;
	@%p72 bra 	$L__BB0_89;
	ld.global.u32 	%r352, [%rd26+8];
	ld.global.u32 	%r353, [%rd26+4];
	setp.gt.u32 	%p73, %r492, %r353;
	selp.b32 	%r354, 0, %r352, %p73;
	add.s32 	%r492, %r354, %r492;
	bra.uni 	$L__BB0_90;
$L__BB0_89:
	add.s32 	%r489, %r489, 1;
	setp.ne.s32 	%p74, %r489, %r4;
	@%p74 bra 	$L__BB0_87;
$L__BB0_90:
	setp.lt.s32 	%p75, %r5, 1;
	@%p75 bra 	$L__BB0_95;
	mov.b32 	%r491, 0;
$L__BB0_92:
	mul.wide.u32 	%rd76, %r491, 12;
	add.s64 	%rd27, %rd3, %rd76;
	ld.global.u32 	%r356, [%rd27];
	setp.lt.u32 	%p76, %r492, %r356;
	@%p76 bra 	$L__BB0_94;
	ld.global.u32 	%r357, [%rd27+8];
	ld.global.u32 	%r358, [%rd27+4];
	setp.gt.u32 	%p77, %r492, %r358;
	selp.b32 	%r359, 0, %r357, %p77;
	add.s32 	%r492, %r359, %r492;
	bra.uni 	$L__BB0_95;
$L__BB0_94:
	add.s32 	%r491, %r491, 1;
	setp.ne.s32 	%p78, %r491, %r5;
	@%p78 bra 	$L__BB0_92;
$L__BB0_95:
	setp.lt.s32 	%p79, %r6, 1;
	@%p79 bra 	$L__BB0_100;
	mov.b32 	%r493, 0;
$L__BB0_97:
	mul.wide.u32 	%rd77, %r493, 12;
	add.s64 	%rd28, %rd2, %rd77;
	ld.global.u32 	%r361, [%rd28];
	setp.lt.u32 	%p80, %r492, %r361;
	@%p80 bra 	$L__BB0_99;
	ld.global.u32 	%r362, [%rd28+8];
	ld.global.u32 	%r363, [%rd28+4];
	setp.gt.u32 	%p81, %r492, %r363;
	selp.b32 	%r364, 0, %r362, %p81;
	add.s32 	%r492, %r364, %r492;
	bra.uni 	$L__BB0_100;
$L__BB0_99:
	add.s32 	%r493, %r493, 1;
	setp.ne.s32 	%p82, %r493, %r6;
	@%p82 bra 	$L__BB0_97;
$L__BB0_100:
	setp.lt.s32 	%p83, %r7, 1;
	@%p83 bra 	$L__BB0_105;
	mov.b32 	%r495, 0;
$L__BB0_102:
	mul.wide.u32 	%rd78, %r495, 12;
	add.s64 	%rd29, %rd1, %rd78;
	ld.global.u32 	%r366, [%rd29];
	setp.lt.u32 	%p84, %r492, %r366;
	@%p84 bra 	$L__BB0_104;
	ld.global.u32 	%r367, [%rd29+8];
	ld.global.u32 	%r368, [%rd29+4];
	setp.gt.u32 	%p85, %r492, %r368;
	selp.b32 	%r369, 0, %r367, %p85;
	add.s32 	%r492, %r369, %r492;
	bra.uni 	$L__BB0_105;
$L__BB0_104:
	add.s32 	%r495, %r495, 1;
	setp.ne.s32 	%p86, %r495, %r7;
	@%p86 bra 	$L__BB0_102;
$L__BB0_105:
	min.u32 	%r543, %r543, %r492;
	add.s32 	%r483, %r483, 1;
	setp.eq.s32 	%p87, %r483, %r234;
	@%p87 bra 	$L__BB0_190;
	bra.uni 	$L__BB0_78;
$L__BB0_106:
	setp.lt.s32 	%p5, %r4, 1;
	@%p5 bra 	$L__BB0_131;
	max.u32 	%r313, %r235, %r9;
	sub.s32 	%r118, %r313, %r9;
	add.s32 	%r119, %r234, -1;
	mov.b32 	%r543, -1;
	mov.b32 	%r497, 0;
$L__BB0_108:
	setp.le.u32 	%p48, %r118, %r119;
	add.s32 	%r122, %r497, %r9;
	@%p48 bra 	$L__BB0_191;
	mov.b32 	%r499, 0;
	mov.u32 	%r500, %r499;
$L__BB0_110:
	mov.u32 	%r124, %r500;
	mul.wide.u32 	%rd68, %r499, 4;
	add.s64 	%rd30, %rd7, %rd68;
	ld.global.u32 	%r315, [%rd30+4];
	add.s32 	%r500, %r315, %r124;
	setp.ge.u32 	%p49, %r122, %r500;
	add.s32 	%r499, %r499, 2;
	@%p49 bra 	$L__BB0_110;
	ld.global.u32 	%r317, [%rd30];
	sub.s32 	%r318, %r122, %r124;
	add.s32 	%r506, %r318, %r317;
	mov.b32 	%r501, 0;
$L__BB0_112:
	mul.wide.u32 	%rd69, %r501, 12;
	add.s64 	%rd31, %rd4, %rd69;
	ld.global.u32 	%r319, [%rd31];
	setp.lt.u32 	%p50, %r506, %r319;
	@%p50 bra 	$L__BB0_114;
	ld.global.u32 	%r320, [%rd31+8];
	ld.global.u32 	%r321, [%rd31+4];
	setp.gt.u32 	%p51, %r506, %r321;
	selp.b32 	%r322, 0, %r320, %p51;
	add.s32 	%r506, %r322, %r506;
	bra.uni 	$L__BB0_115;
$L__BB0_114:
	add.s32 	%r501, %r501, 1;
	setp.ne.s32 	%p52, %r501, %r4;
	@%p52 bra 	$L__BB0_112;
$L__BB0_115:
	setp.lt.s32 	%p53, %r5, 1;
	@%p53 bra 	$L__BB0_120;
	mov.b32 	%r503, 0;
$L__BB0_117:
	mul.wide.u32 	%rd70, %r503, 12;
	add.s64 	%rd32, %rd3, %rd70;
	ld.global.u32 	%r324, [%rd32];
	setp.lt.u32 	%p54, %r506, %r324;
	@%p54 bra 	$L__BB0_119;
	ld.global.u32 	%r325, [%rd32+8];
	ld.global.u32 	%r326, [%rd32+4];
	setp.gt.u32 	%p55, %r506, %r326;
	selp.b32 	%r327, 0, %r325, %p55;
	add.s32 	%r506, %r327, %r506;
	bra.uni 	$L__BB0_120;
$L__BB0_119:
	add.s32 	%r503, %r503, 1;
	setp.ne.s32 	%p56, %r503, %r5;
	@%p56 bra 	$L__BB0_117;
$L__BB0_120:
	setp.lt.s32 	%p57, %r6, 1;
	@%p57 bra 	$L__BB0_125;
	mov.b32 	%r505, 0;
$L__BB0_122:
	mul.wide.u32 	%rd71, %r505, 12;
	add.s64 	%rd33, %rd2, %rd71;
	ld.global.u32 	%r329, [%rd33];
	setp.lt.u32 	%p58, %r506, %r329;
	@%p58 bra 	$L__BB0_124;
	ld.global.u32 	%r330, [%rd33+8];
	ld.global.u32 	%r331, [%rd33+4];
	setp.gt.u32 	%p59, %r506, %r331;
	selp.b32 	%r332, 0, %r330, %p59;
	add.s32 	%r506, %r332, %r506;
	bra.uni 	$L__BB0_125;
$L__BB0_124:
	add.s32 	%r505, %r505, 1;
	setp.ne.s32 	%p60, %r505, %r6;
	@%p60 bra 	$L__BB0_122;
$L__BB0_125:
	setp.lt.s32 	%p61, %r7, 1;
	@%p61 bra 	$L__BB0_130;
	mov.b32 	%r507, 0;
$L__BB0_127:
	mul.wide.u32 	%rd72, %r507, 12;
	add.s64 	%rd34, %rd1, %rd72;
	ld.global.u32 	%r334, [%rd34];
	setp.lt.u32 	%p62, %r506, %r334;
	@%p62 bra 	$L__BB0_129;
	ld.global.u32 	%r335, [%rd34+8];
	ld.global.u32 	%r336, [%rd34+4];
	setp.gt.u32 	%p63, %r506, %r336;
	selp.b32 	%r337, 0, %r335, %p63;
	add.s32 	%r506, %r337, %r506;
	bra.uni 	$L__BB0_130;
$L__BB0_129:
	add.s32 	%r507, %r507, 1;
	setp.ne.s32 	%p64, %r507, %r7;
	@%p64 bra 	$L__BB0_127;
$L__BB0_130:
	min.u32 	%r543, %r543, %r506;
	add.s32 	%r497, %r497, 1;
	setp.eq.s32 	%p65, %r497, %r234;
	@%p65 bra 	$L__BB0_190;
	bra.uni 	$L__BB0_108;
$L__BB0_131:
	setp.lt.s32 	%p6, %r5, 1;
	@%p6 bra 	$L__BB0_151;
	max.u32 	%r291, %r235, %r9;
	sub.s32 	%r146, %r291, %r9;
	add.s32 	%r147, %r234, -1;
	mov.b32 	%r543, -1;
	mov.b32 	%r509, 0;
$L__BB0_133:
	setp.le.u32 	%p34, %r146, %r147;
	add.s32 	%r150, %r509, %r9;
	@%p34 bra 	$L__BB0_191;
	mov.b32 	%r511, 0;
	mov.u32 	%r512, %r511;
$L__BB0_135:
	mov.u32 	%r152, %r512;
	mul.wide.u32 	%rd64, %r511, 4;
	add.s64 	%rd35, %rd7, %rd64;
	ld.global.u32 	%r293, [%rd35+4];
	add.s32 	%r512, %r293, %r152;
	setp.ge.u32 	%p35, %r150, %r512;
	add.s32 	%r511, %r511, 2;
	@%p35 bra 	$L__BB0_135;
	ld.global.u32 	%r295, [%rd35];
	sub.s32 	%r296, %r150, %r152;
	add.s32 	%r518, %r296, %r295;
	mov.b32 	%r513, 0;
$L__BB0_137:
	mul.wide.u32 	%rd65, %r513, 12;
	add.s64 	%rd36, %rd3, %rd65;
	ld.global.u32 	%r297, [%rd36];
	setp.lt.u32 	%p36, %r518, %r297;
	@%p36 bra 	$L__BB0_139;
	ld.global.u32 	%r298, [%rd36+8];
	ld.global.u32 	%r299, [%rd36+4];
	setp.gt.u32 	%p37, %r518, %r299;
	selp.b32 	%r300, 0, %r298, %p37;
	add.s32 	%r518, %r300, %r518;
	bra.uni 	$L__BB0_140;
$L__BB0_139:
	add.s32 	%r513, %r513, 1;
	setp.ne.s32 	%p38, %r513, %r5;
	@%p38 bra 	$L__BB0_137;
$L__BB0_140:
	setp.lt.s32 	%p39, %r6, 1;
	@%p39 bra 	$L__BB0_145;
	mov.b32 	%r515, 0;
$L__BB0_142:
	mul.wide.u32 	%rd66, %r515, 12;
	add.s64 	%rd37, %rd2, %rd66;
	ld.global.u32 	%r302, [%rd37];
	setp.lt.u32 	%p40, %r518, %r302;
	@%p40 bra 	$L__BB0_144;
	ld.global.u32 	%r303, [%rd37+8];
	ld.global.u32 	%r304, [%rd37+4];
	setp.gt.u32 	%p41, %r518, %r304;
	selp.b32 	%r305, 0, %r303, %p41;
	add.s32 	%r518, %r305, %r518;
	bra.uni 	$L__BB0_145;
$L__BB0_144:
	add.s32 	%r515, %r515, 1;
	setp.ne.s32 	%p42, %r515, %r6;
	@%p42 bra 	$L__BB0_142;
$L__BB0_145:
	setp.lt.s32 	%p43, %r7, 1;
	@%p43 bra 	$L__BB0_150;
	mov.b32 	%r517, 0;
$L__BB0_147:
	mul.wide.u32 	%rd67, %r517, 12;
	add.s64 	%rd38, %rd1, %rd67;
	ld.global.u32 	%r307, [%rd38];
	setp.lt.u32 	%p44, %r518, %r307;
	@%p44 bra 	$L__BB0_149;
	ld.global.u32 	%r308, [%rd38+8];
	ld.global.u32 	%r309, [%rd38+4];
	setp.gt.u32 	%p45, %r518, %r309;
	selp.b32 	%r310, 0, %r308, %p45;
	add.s32 	%r518, %r310, %r518;
	bra.uni 	$L__BB0_150;
$L__BB0_149:
	add.s32 	%r517, %r517, 1;
	setp.ne.s32 	%p46, %r517, %r7;
	@%p46 bra 	$L__BB0_147;
$L__BB0_150:
	min.u32 	%r543, %r543, %r518;
	add.s32 	%r509, %r509, 1;
	setp.eq.s32 	%p47, %r509, %r234;
	@%p47 bra 	$L__BB0_190;
	bra.uni 	$L__BB0_133;
$L__BB0_151:
	setp.lt.s32 	%p7, %r6, 1;
	@%p7 bra 	$L__BB0_175;
	setp.lt.s32 	%p18, %r7, 1;
	@%p18 bra 	$L__BB0_166;
	max.u32 	%r274, %r235, %r9;
	sub.s32 	%r170, %r274, %r9;
	add.s32 	%r171, %r234, -1;
	mov.b32 	%r543, -1;
	mov.b32 	%r519, 0;
$L__BB0_154:
	setp.le.u32 	%p25, %r170, %r171;
	add.s32 	%r174, %r519, %r9;
	@%p25 bra 	$L__BB0_191;
	mov.b32 	%r521, 0;
	mov.u32 	%r522, %r521;
$L__BB0_156:
	mov.u32 	%r176, %r522;
	mul.wide.u32 	%rd61, %r521, 4;
	add.s64 	%rd39, %rd7, %rd61;
	ld.global.u32 	%r276, [%rd39+4];
	add.s32 	%r522, %r276, %r176;
	setp.ge.u32 	%p26, %r174, %r522;
	add.s32 	%r521, %r521, 2;
	@%p26 bra 	$L__BB0_156;
	ld.global.u32 	%r278, [%rd39];
	sub.s32 	%r279, %r174, %r176;
	add.s32 	%r525, %r279, %r278;
	mov.b32 	%r523, 0;
$L__BB0_158:
	mul.wide.u32 	%rd62, %r523, 12;
	add.s64 	%rd40, %rd2, %rd62;
	ld.global.u32 	%r280, [%rd40];
	setp.lt.u32 	%p27, %r525, %r280;
	@%p27 bra 	$L__BB0_164;
	ld.global.u32 	%r281, [%rd40+8];
	ld.global.u32 	%r282, [%rd40+4];
	setp.gt.u32 	%p28, %r525, %r282;
	selp.b32 	%r283, 0, %r281, %p28;
	add.s32 	%r525, %r283, %r525;
	bra.uni 	$L__BB0_165;
$L__BB0_160:
	mul.wide.u32 	%rd63, %r524, 12;
	add.s64 	%rd41, %rd1, %rd63;
	ld.global.u32 	%r285, [%rd41];
	setp.lt.u32 	%p30, %r525, %r285;
	@%p30 bra 	$L__BB0_162;
	ld.global.u32 	%r286, [%rd41+8];
	ld.global.u32 	%r287, [%rd41+4];
	setp.gt.u32 	%p31, %r525, %r287;
	selp.b32 	%r288, 0, %r286, %p31;
	add.s32 	%r525, %r288, %r525;
	bra.uni 	$L__BB0_163;
$L__BB0_162:
	add.s32 	%r524, %r524, 1;
	setp.ne.s32 	%p32, %r524, %r7;
	@%p32 bra 	$L__BB0_160;
$L__BB0_163:
	min.u32 	%r543, %r543, %r525;
	add.s32 	%r519, %r519, 1;
	setp.eq.s32 	%p33, %r519, %r234;
	@%p33 bra 	$L__BB0_190;
	bra.uni 	$L__BB0_154;
$L__BB0_164:
	add.s32 	%r523, %r523, 1;
	setp.eq.s32 	%p29, %r523, %r6;
	@%p29 bra 	$L__BB0_165;
	bra.uni 	$L__BB0_158;
$L__BB0_165:
	mov.b32 	%r524, 0;
	bra.uni 	$L__BB0_160;
$L__BB0_166:
	max.u32 	%r262, %r235, %r9;
	sub.s32 	%r190, %r262, %r9;
	add.s32 	%r191, %r234, -1;
	mov.b32 	%r543, -1;
	mov.b32 	%r527, 0;
$L__BB0_167:
	setp.le.u32 	%p19, %r190, %r191;
	add.s32 	%r194, %r527, %r9;
	@%p19 bra 	$L__BB0_191;
	mov.b32 	%r529, 0;
	mov.u32 	%r530, %r529;
$L__BB0_169:
	mov.u32 	%r196, %r530;
	mul.wide.u32 	%rd59, %r529, 4;
	add.s64 	%rd42, %rd7, %rd59;
	ld.global.u32 	%r264, [%rd42+4];
	add.s32 	%r530, %r264, %r196;
	setp.ge.u32 	%p20, %r194, %r530;
	add.s32 	%r529, %r529, 2;
	@%p20 bra 	$L__BB0_169;
	ld.global.u32 	%r266, [%rd42];
	sub.s32 	%r267, %r194, %r196;
	add.s32 	%r532, %r267, %r266;
	mov.b32 	%r531, 0;
$L__BB0_171:
	mul.wide.u32 	%rd60, %r531, 12;
	add.s64 	%rd43, %rd2, %rd60;
	ld.global.u32 	%r268, [%rd43];
	setp.lt.u32 	%p21, %r532, %r268;
	@%p21 bra 	$L__BB0_173;
	ld.global.u32 	%r269, [%rd43+8];
	ld.global.u32 	%r270, [%rd43+4];
	setp.gt.u32 	%p22, %r532, %r270;
	selp.b32 	%r271, 0, %r269, %p22;
	add.s32 	%r532, %r271, %r532;
	bra.uni 	$L__BB0_174;
$L__BB0_173:
	add.s32 	%r531, %r531, 1;
	setp.ne.s32 	%p23, %r531, %r6;
	@%p23 bra 	$L__BB0_171;
$L__BB0_174:
	min.u32 	%r543, %r543, %r532;
	add.s32 	%r527, %r527, 1;
	setp.eq.s32 	%p24, %r527, %r234;
	@%p24 bra 	$L__BB0_190;
	bra.uni 	$L__BB0_167;
$L__BB0_175:
	setp.lt.s32 	%p8, %r7, 1;
	@%p8 bra 	$L__BB0_185;
	max.u32 	%r250, %r235, %r9;
	sub.s32 	%r206, %r250, %r9;
	add.s32 	%r207, %r234, -1;
	mov.b32 	%r543, -1;
	mov.b32 	%r533, 0;
$L__BB0_177:
	setp.le.u32 	%p12, %r206, %r207;
	add.s32 	%r210, %r533, %r9;
	@%p12 bra 	$L__BB0_191;
	mov.b32 	%r535, 0;
	mov.u32 	%r536, %r535;
$L__BB0_179:
	mov.u32 	%r212, %r536;
	mul.wide.u32 	%rd57, %r535, 4;
	add.s64 	%rd44, %rd7, %rd57;
	ld.global.u32 	%r252, [%rd44+4];
	add.s32 	%r536, %r252, %r212;
	setp.ge.u32 	%p13, %r210, %r536;
	add.s32 	%r535, %r535, 2;
	@%p13 bra 	$L__BB0_179;
	ld.global.u32 	%r254, [%rd44];
	sub.s32 	%r255, %r210, %r212;
	add.s32 	%r538, %r255, %r254;
	mov.b32 	%r537, 0;
$L__BB0_181:
	mul.wide.u32 	%rd58, %r537, 12;
	add.s64 	%rd45, %rd1, %rd58;
	ld.global.u32 	%r256, [%rd45];
	setp.lt.u32 	%p14, %r538, %r256;
	@%p14 bra 	$L__BB0_183;
	ld.global.u32 	%r257, [%rd45+8];
	ld.global.u32 	%r258, [%rd45+4];
	setp.gt.u32 	%p15, %r538, %r258;
	selp.b32 	%r259, 0, %r257, %p15;
	add.s32 	%r538, %r259, %r538;
	bra.uni 	$L__BB0_184;
$L__BB0_183:
	add.s32 	%r537, %r537, 1;
	setp.ne.s32 	%p16, %r537, %r7;
	@%p16 bra 	$L__BB0_181;
$L__BB0_184:
	min.u32 	%r543, %r543, %r538;
	add.s32 	%r533, %r533, 1;
	setp.eq.s32 	%p17, %r533, %r234;
	@%p17 bra 	$L__BB0_190;
	bra.uni 	$L__BB0_177;
$L__BB0_185:
	max.u32 	%r242, %r235, %r9;
	sub.s32 	%r222, %r242, %r9;
	add.s32 	%r223, %r234, -1;
	mov.b32 	%r543, -1;
	mov.b32 	%r539, 0;
$L__BB0_186:
	setp.le.u32 	%p9, %r222, %r223;
	add.s32 	%r226, %r539, %r9;
	@%p9 bra 	$L__BB0_191;
	mov.b32 	%r541, 0;
	mov.u32 	%r542, %r541;
$L__BB0_188:
	mov.u32 	%r228, %r542;
	mul.wide.u32 	%rd56, %r541, 4;
	add.s64 	%rd46, %rd7, %rd56;
	ld.global.u32 	%r244, [%rd46+4];
	add.s32 	%r542, %r244, %r228;
	setp.ge.u32 	%p10, %r226, %r542;
	add.s32 	%r541, %r541, 2;
	@%p10 bra 	$L__BB0_188;
	ld.global.u32 	%r245, [%rd46];
	sub.s32 	%r246, %r226, %r228;
	add.s32 	%r247, %r246, %r245;
	min.u32 	%r543, %r543, %r247;
	add.s32 	%r539, %r539, 1;
	setp.ne.s32 	%p11, %r539, %r234;
	@%p11 bra 	$L__BB0_186;
$L__BB0_190:
	ld.param.u64 	%rd97, [calc_dest_min_param_0];
	cvta.to.global.u64 	%rd94, %rd97;
	mul.wide.s32 	%rd95, %r8, 4;
	add.s64 	%rd96, %rd94, %rd95;
	st.global.u32 	[%rd96], %r543;
$L__BB0_191:
	ret;

}


// ===== COMPILED SASS (sm_100) =====

	.target	sm_100

	.elftype	@"ET_EXEC"


//--------------------- .note.nv.tkinfo           --------------------------
	.section	.note.nv.tkinfo,"",@"SHT_NOTE"
	.sectionflags	@"SHF_NOTE_NV_TKINFO"
	.tkinfo
        /*0018*/ 	.word	0x00000002
        /*0030*/ 	.string	""
        /*0030*/ 	.string	"ptxas"
        /*0030*/ 	.string	"Cuda compilation tools, release 13.0, V13.0.88"
        /*0030*/ 	.string	"Build cuda_13.0.r13.0/compiler.36424714_0"
        /*0030*/ 	.string	"-arch sm_100 -m 64 "



//--------------------- .note.nv.cuinfo           --------------------------
	.section	.note.nv.cuinfo,"",@"SHT_NOTE"
	.sectionflags	@"SHF_NOTE_NV_CUINFO"
        /*0018*/ 	.short	0x0002
        /*001a*/ 	.short	0x0064
        /*001c*/ 	.short	0x0082
	.zero		2


//--------------------- .nv.info                  --------------------------
	.section	.nv.info,"",@"SHT_CUDA_INFO"
	.align	4


	//----- nvinfo : EIATTR_REGCOUNT
	.align		4
        /*0000*/ 	.byte	0x04, 0x2f
        /*0002*/ 	.short	(.L_1 - .L_0)
	.align		4
.L_0:
        /*0004*/ 	.word	index@(calc_dest_min)
        /*0008*/ 	.word	0x00000011


	//----- nvinfo : EIATTR_FRAME_SIZE
	.align		4
.L_1:
        /*000c*/ 	.byte	0x04, 0x11
        /*000e*/ 	.short	(.L_3 - .L_2)
	.align		4
.L_2:
        /*0010*/ 	.word	index@(calc_dest_min)
        /*0014*/ 	.word	0x00000000


	//----- nvinfo : EIATTR_MIN_STACK_SIZE
	.align		4
.L_3:
        /*0018*/ 	.byte	0x04, 0x12
        /*001a*/ 	.short	(.L_5 - .L_4)
	.align		4
.L_4:
        /*001c*/ 	.word	index@(calc_dest_min)
        /*0020*/ 	.word	0x00000000
.L_5:


//--------------------- .nv.compat                --------------------------
	.section	.nv.compat,"",@"SHT_CUDA_COMPAT_INFO"
	.align	4
        /*0000*/ 	.byte	0x02, 0x09, 0x00, 0x00, 0x02, 0x02, 0x01, 0x00, 0x02, 0x05, 0x05, 0x00, 0x03, 0x07, 0x01, 0x01
        /*0010*/ 	.byte	0x02, 0x03, 0x00, 0x00, 0x02, 0x06, 0x01, 0x00, 0x04, 0x0b, 0x08, 0x00, 0x09, 0x00, 0x00, 0x00
        /*0020*/ 	.byte	0x00, 0x00, 0x00, 0x00


//--------------------- .nv.info.calc_dest_min    --------------------------
	.section	.nv.info.calc_dest_min,"",@"SHT_CUDA_INFO"
	.sectionflags	@""
	.align	4


	//----- nvinfo : EIATTR_CUDA_API_VERSION
	.align		4
        /*0000*/ 	.byte	0x04, 0x37
        /*0002*/ 	.short	(.L_7 - .L_6)
.L_6:
        /*0004*/ 	.word	0x00000082


	//----- nvinfo : EIATTR_KPARAM_INFO
	.align		4
.L_7:
        /*0008*/ 	.byte	0x04, 0x17
        /*000a*/ 	.short	(.L_9 - .L_8)
.L_8:
        /*000c*/ 	.word	0x00000000
        /*0010*/ 	.short	0x000b
        /*0012*/ 	.short	0x0068
        /*0014*/ 	.byte	0x00, 0xf0, 0x11, 0x00


	//----- nvinfo : EIATTR_KPARAM_INFO
	.align		4
.L_9:
        /*0018*/ 	.byte	0x04, 0x17
        /*001a*/ 	.short	(.L_11 - .L_10)
.L_10:
        /*001c*/ 	.word	0x00000000
        /*0020*/ 	.short	0x000a
        /*0022*/ 	.short	0x0064
        /*0024*/ 	.byte	0x00, 0xf0, 0x11, 0x00


	//----- nvinfo : EIATTR_KPARAM_INFO
	.align		4
.L_11:
        /*0028*/ 	.byte	0x04, 0x17
        /*002a*/ 	.short	(.L_13 - .L_12)
.L_12:
        /*002c*/ 	.word	0x00000000
        /*0030*/ 	.short	0x0009
        /*0032*/ 	.short	0x0048
        /*0034*/ 	.byte	0x00, 0xf0, 0x71, 0x00


	//----- nvinfo : EIATTR_KPARAM_INFO
	.align		4
.L_13:
        /*0038*/ 	.byte	0x04, 0x17
        /*003a*/ 	.short	(.L_15 - .L_14)
.L_14:
        /*003c*/ 	.word	0x00000000
        /*0040*/ 	.short	0x0008
        /*0042*/ 	.short	0x0040
        /*0044*/ 	.byte	0x00, 0xf5, 0x21, 0x00


	//----- nvinfo : EIATTR_KPARAM_INFO
	.align		4
.L_15:
        /*0048*/ 	.byte	0x04, 0x17
        /*004a*/ 	.short	(.L_17 - .L_16)
.L_16:
        /*004c*/ 	.word	0x00000000
        /*0050*/ 	.short	0x0007
        /*0052*/ 	.short	0x0038
        /*0054*/ 	.byte	0x00, 0xf5, 0x21, 0x00


	//----- nvinfo : EIATTR_KPARAM_INFO
	.align		4
.L_17:
        /*0058*/ 	.byte	0x04, 0x17
        /*005a*/ 	.short	(.L_19 - .L_18)
.L_18:
        /*005c*/ 	.word	0x00000000
        /*0060*/ 	.short	0x0006
        /*0062*/ 	.short	0x0030
        /*0064*/ 	.byte	0x00, 0xf5, 0x21, 0x00


	//----- nvinfo : EIATTR_KPARAM_INFO
	.align		4
.L_19:
        /*0068*/ 	.byte	0x04, 0x17
        /*006a*/ 	.short	(.L_21 - .L_20)
.L_20:
        /*006c*/ 	.word	0x00000000
        /*0070*/ 	.short	0x0005
        /*0072*/ 	.short	0x0028
        /*0074*/ 	.byte	0x00, 0xf5, 0x21, 0x00


	//----- nvinfo : EIATTR_KPARAM_INFO
	.align		4
.L_21:
        /*0078*/ 	.byte	0x04, 0x17
        /*007a*/ 	.short	(.L_23 - .L_22)
.L_22:
        /*007c*/ 	.word	0x00000000
        /*0080*/ 	.short	0x0004
        /*0082*/ 	.short	0x0020
        /*0084*/ 	.byte	0x00, 0xf5, 0x21, 0x00


	//----- nvinfo : EIATTR_KPARAM_INFO
	.align		4
.L_23:
        /*0088*/ 	.byte	0x04, 0x17
        /*008a*/ 	.short	(.L_25 - .L_24)
.L_24:
        /*008c*/ 	.word	0x00000000
        /*0090*/ 	.short	0x0003
        /*0092*/ 	.short	0x0018
        /*0094*/ 	.byte	0x00, 0xf5, 0x21, 0x00


	//----- nvinfo : EIATTR_KPARAM_INFO
	.align		4
.L_25:
        /*0098*/ 	.byte	0x04, 0x17
        /*009a*/ 	.short	(.L_27 - .L_26)
.L_26:
        /*009c*/ 	.word	0x00000000
        /*00a0*/ 	.short	0x0002
        /*00a2*/ 	.short	0x0010
        /*00a4*/ 	.byte	0x00, 0xf5, 0x21, 0x00


	//----- nvinfo : EIATTR_KPARAM_INFO
	.align		4
.L_27:
        /*00a8*/ 	.byte	0x04, 0x17
        /*00aa*/ 	.short	(.L_29 - .L_28)
.L_28:
        /*00ac*/ 	.word	0x00000000
        /*00b0*/ 	.short	0x0001
        /*00b2*/ 	.short	0x0008
        /*00b4*/ 	.byte	0x00, 0xf5, 0x21, 0x00


	//----- nvinfo : EIATTR_KPARAM_INFO
	.align		4
.L_29:
        /*00b8*/ 	.byte	0x04, 0x17
        /*00ba*/ 	.short	(.L_31 - .L_30)
.L_30:
        /*00bc*/ 	.word	0x00000000
        /*00c0*/ 	.short	0x0000
        /*00c2*/ 	.short	0x0000
        /*00c4*/ 	.byte	0x00, 0xf5, 0x21, 0x00


	//----- nvinfo : EIATTR_SPARSE_MMA_MASK
	.align		4
.L_31:
        /*00c8*/ 	.byte	0x03, 0x50
        /*00ca*/ 	.short	0x0000


	//----- nvinfo : EIATTR_MAXREG_COUNT
	.align		4
        /*00cc*/ 	.byte	0x03, 0x1b
        /*00ce*/ 	.short	0x00ff


	//----- nvinfo : EIATTR_MERCURY_ISA_VERSION
	.align		4
        /*00d0*/ 	.byte	0x03, 0x5f
        /*00d2*/ 	.short	0x0101


	//----- nvinfo : EIATTR_VRC_CTA_INIT_COUNT
	.align		4
        /*00d4*/ 	.byte	0x02, 0x4a
	.zero		1
	.zero		1


	//----- nvinfo : EIATTR_EXIT_INSTR_OFFSETS
	.align		4
        /*00d8*/ 	.byte	0x04, 0x1c
        /*00da*/ 	.short	(.L_33 - .L_32)


	//   ....[0]....
.L_32:
        /*00dc*/ 	.word	0x00000150


	//   ....[1]....
        /*00e0*/ 	.word	0x00000be0


	//   ....[2]....
        /*00e4*/ 	.word	0x00000c70


	//   ....[3]....
        /*00e8*/ 	.word	0x000015b0


	//   ....[4]....
        /*00ec*/ 	.word	0x00001640


	//   ....[5]....
        /*00f0*/ 	.word	0x00001e30


	//   ....[6]....
        /*00f4*/ 	.word	0x00001ec0


	//   ....[7]....
        /*00f8*/ 	.word	0x00002560


	//   ....[8]....
        /*00fc*/ 	.word	0x000025f0


	//   ....[9]....
        /*0100*/ 	.word	0x00002b40


	//   ....[10]....
        /*0104*/ 	.word	0x00002bf0


	//   ....[11]....
        /*0108*/ 	.word	0x00003060


	//   ....[12]....
        /*010c*/ 	.word	0x000030c0


	//   ....[13]....
        /*0110*/ 	.word	0x00003370


	//   ....[14]....
        /*0114*/ 	.word	0x00003400


	//   ....[15]....
        /*0118*/ 	.word	0x000036b0


	//   ....[16]....
        /*011c*/ 	.word	0x00003760


	//   ....[17]....
        /*0120*/ 	.word	0x000038b0


	//----- nvinfo : EIATTR_CRS_STACK_SIZE
	.align		4
.L_33:
        /*0124*/ 	.byte	0x04, 0x1e
        /*0126*/ 	.short	(.L_35 - .L_34)
.L_34:
        /*0128*/ 	.word	0x00000000


	//----- nvinfo : EIATTR_CBANK_PARAM_SIZE
	.align		4
.L_35:
        /*012c*/ 	.byte	0x03, 0x19
        /*012e*/ 	.short	0x006c


	//----- nvinfo : EIATTR_PARAM_CBANK
	.align		4
        /*0130*/ 	.byte	0x04, 0x0a
        /*0132*/ 	.short	(.L_37 - .L_36)
	.align		4
.L_36:
        /*0134*/ 	.word	index@(.nv.constant0.calc_dest_min)
        /*0138*/ 	.short	0x0380
        /*013a*/ 	.short	0x006c


	//----- nvinfo : EIATTR_SW_WAR
	.align		4
.L_37:
        /*013c*/ 	.byte	0x04, 0x36
        /*013e*/ 	.short	(.L_39 - .L_38)
.L_38:
        /*0140*/ 	.word	0x00000008
.L_39:


//--------------------- .nv.callgraph             --------------------------
	.section	.nv.callgraph,"",@"SHT_CUDA_CALLGRAPH"
	.align	4
	.sectionentsize	8
	.align		4
        /*0000*/ 	.word	0x00000000
	.align		4
        /*0004*/ 	.word	0xffffffff
	.align		4
        /*0008*/ 	.word	0x00000000
	.align		4
        /*000c*/ 	.word	0xfffffffe
	.align		4
        /*0010*/ 	.word	0x00000000
	.align		4
        /*0014*/ 	.word	0xfffffffd
	.align		4
        /*0018*/ 	.word	0x00000000
	.align		4
        /*001c*/ 	.word	0xfffffffc


//--------------------- .text.calc_dest_min       --------------------------
	.section	.text.calc_dest_min,"ax",@progbits
	.align	128
        .global         calc_dest_min
        .type           calc_dest_min,@function
        .size           calc_dest_min,(.L_x_155 - calc_dest_min)
        .other          calc_dest_min,@"STO_CUDA_ENTRY STV_DEFAULT"
calc_dest_min:
.text.calc_dest_min:
[----:B------:R-:W-:Y:S01]  /*0000*/  LDC R1, c[0x0][0x37c] ;  /* 0x0000df00ff017b82 */ /* 0x000fe20000000800 */
[----:B------:R-:W0:Y:S01]  /*0010*/  S2R R0, SR_TID.X ;  /* 0x0000000000007919 */ /* 0x000e220000002100 */
[----:B------:R-:W1:Y:S06]  /*0020*/  LDCU UR5, c[0x0][0x3e4] ;  /* 0x00007c80ff0577ac */ /* 0x000e6c0008000800 */
[----:B------:R-:W0:Y:S01]  /*0030*/  S2UR UR4, SR_CTAID.X ;  /* 0x00000000000479c3 */ /* 0x000e220000002500 */
[----:B------:R-:W-:Y:S01]  /*0040*/  BSSY.RECONVERGENT B0, `(.L_x_0) ;  /* 0x0000383000007945 */ /* 0x000fe20003800200 */
[----:B------:R-:W2:Y:S06]  /*0050*/  LDCU.64 UR6, c[0x0][0x358] ;  /* 0x00006b00ff0677ac */ /* 0x000eac0008000a00 */
[----:B------:R-:W0:Y:S01]  /*0060*/  LDC R3, c[0x0][0x360] ;  /* 0x0000d800ff037b82 */ /* 0x000e220000000800 */
[----:B-1----:R-:W-:Y:S01]  /*0070*/  UISETP.GE.AND UP0, UPT, UR5, 0x1, UPT ;  /* 0x000000010500788c */ /* 0x002fe2000bf06270 */
[----:B0-----:R-:W-:-:S02]  /*0080*/  IMAD R3, R3, UR4, R0 ;  /* 0x0000000403037c24 */ /* 0x001fc4000f8e0200 */
[----:B------:R-:W-:-:S06]  /*0090*/  IMAD.MOV.U32 R0, RZ, RZ, -0x1 ;  /* 0xffffffffff007424 */ /* 0x000fcc00078e00ff */
[----:B--2---:R-:W-:Y:S05]  /*00a0*/  BRA.U !UP0, `(.L_x_1) ;  /* 0x0000003508f07547 */ /* 0x004fea000b800000 */
[----:B------:R-:W0:Y:S01]  /*00b0*/  LDCU UR4, c[0x0][0x3c8] ;  /* 0x00007900ff0477ac */ /* 0x000e220008000800 */
[----:B------:R-:W-:Y:S01]  /*00c0*/  IMAD R2, R3, UR5, RZ ;  /* 0x0000000503027c24 */ /* 0x000fe2000f8e02ff */
[----:B------:R-:W-:Y:S02]  /*00d0*/  UIADD3 UR8, UPT, UPT, UR5, -0x1, URZ ;  /* 0xffffffff05087890 */ /* 0x000fe4000fffe0ff */
[----:B0-----:R-:W-:-:S09]  /*00e0*/  UISETP.GE.AND UP0, UPT, UR4, 0x1, UPT ;  /* 0x000000010400788c */ /* 0x001fd2000bf06270 */
[----:B------:R-:W-:Y:S05]  /*00f0*/  BRA.U !UP0, `(.L_x_2) ;  /* 0x0000000908bc7547 */ /* 0x000fea000b800000 */
[----:B------:R-:W0:Y:S01]  /*0100*/  LDCU UR4, c[0x0][0x3e8] ;  /* 0x00007d00ff0477ac */ /* 0x000e220008000800 */
[----:B------:R-:W1:Y:S01]  /*0110*/  LDCU UR5, c[0x0][0x3c8] ;  /* 0x00007900ff0577ac */ /* 0x000e620008000800 */
[----:B0-----:R-:W-:-:S05]  /*0120*/  VIMNMX.U32 R5, PT, PT, R2, UR4, !PT ;  /* 0x0000000402057c48 */ /* 0x001fca000ffe0000 */
[----:B------:R-:W-:-:S05]  /*0130*/  IMAD.IADD R4, R5, 0x1, -R2 ;  /* 0x0000000105047824 */ /* 0x000fca00078e0a02 */
[----:B------:R-:W-:-:S13]  /*0140*/  ISETP.GT.U32.AND P0, PT, R4, UR8, PT ;  /* 0x0000000804007c0c */ /* 0x000fda000bf04070 */
[----:B-1----:R-:W-:Y:S05]  /*0150*/  @!P0 EXIT ;  /* 0x000000000000894d */ /* 0x002fea0003800000 */
[----:B------:R-:W-:Y:S02]  /*0160*/  IMAD.MOV.U32 R0, RZ, RZ, -0x1 ;  /* 0xffffffffff007424 */ /* 0x000fe400078e00ff */
[----:B------:R-:W-:Y:S02]  /*0170*/  IMAD.MOV.U32 R5, RZ, RZ, RZ ;  /* 0x000000ffff057224 */ /* 0x000fe400078e00ff */
[----:B------:R-:W-:-:S07]  /*0180*/  IMAD.MOV.U32 R12, RZ, RZ, R2 ;  /* 0x000000ffff0c7224 */ /* 0x000fce00078e0002 */
.L_x_33:
[----:B------:R-:W0:Y:S01]  /*0190*/  LDC.64 R6, c[0x0][0x388] ;  /* 0x0000e200ff067b82 */ /* 0x000e220000000a00 */
[----:B------:R-:W-:Y:S01]  /*01a0*/  BSSY.RECONVERGENT B1, `(.L_x_3) ;  /* 0x000000a000017945 */ /* 0x000fe20003800200 */
[----:B------:R-:W-:Y:S02]  /*01b0*/  IMAD.MOV.U32 R9, RZ, RZ, RZ ;  /* 0x000000ffff097224 */ /* 0x000fe400078e00ff */
[----:B------:R-:W-:-:S07]  /*01c0*/  IMAD.MOV.U32 R13, RZ, RZ, RZ ;  /* 0x000000ffff0d7224 */ /* 0x000fce00078e00ff */
.L_x_4:
[----:B0-----:R-:W-:-:S05]  /*01d0*/  IMAD.WIDE.U32 R10, R9, 0x4, R6 ;  /* 0x00000004090a7825 */ /* 0x001fca00078e0006 */
[----:B------:R-:W2:Y:S01]  /*01e0*/  LDG.E R8, desc[UR6][R10.64+0x4] ;  /* 0x000004060a087981 */ /* 0x000ea2000c1e1900 */
[----:B------:R-:W-:Y:S01]  /*01f0*/  MOV R14, R13 ;  /* 0x0000000d000e7202 */ /* 0x000fe20000000f00 */
[----:B------:R-:W-:Y:S02]  /*0200*/  VIADD R9, R9, 0x2 ;  /* 0x0000000209097836 */ /* 0x000fe40000000000 */
[----:B--2---:R-:W-:-:S05]  /*0210*/  IMAD.IADD R13, R8, 0x1, R13 ;  /* 0x00000001080d7824 */ /* 0x004fca00078e020d */
[----:B------:R-:W-:-:S13]  /*0220*/  ISETP.GE.U32.AND P0, PT, R12, R13, PT ;  /* 0x0000000d0c00720c */ /* 0x000fda0003f06070 */
[----:B------:R-:W-:Y:S05]  /*0230*/  @P0 BRA `(.L_x_4) ;  /* 0xfffffffc00e40947 */ /* 0x000fea000383ffff */
[----:B------:R-:W-:Y:S05]  /*0240*/  BSYNC.RECONVERGENT B1 ;  /* 0x0000000000017941 */ /* 0x000fea0003800200 */
.L_x_3:
[----:B------:R-:W2:Y:S01]  /*0250*/  LDG.E R7, desc[UR6][R10.64] ;  /* 0x000000060a077981 */ /* 0x000ea2000c1e1900 */
[----:B------:R-:W0:Y:S01]  /*0260*/  LDC.64 R8, c[0x0][0x390] ;  /* 0x0000e400ff087b82 */ /* 0x000e220000000a00 */
[----:B------:R-:W-:Y:S01]  /*0270*/  BSSY.RECONVERGENT B1, `(.L_x_5) ;  /* 0x0000010000017945 */ /* 0x000fe20003800200 */
[----:B------:R-:W-:Y:S01]  /*0280*/  IMAD.MOV.U32 R13, RZ, RZ, RZ ;  /* 0x000000ffff0d7224 */ /* 0x000fe200078e00ff */
[----:B0-2---:R-:W-:-:S07]  /*0290*/  IADD3 R7, PT, PT, R7, R12, -R14 ;  /* 0x0000000c07077210 */ /* 0x005fce0007ffe80e */
.L_x_7:
[----:B------:R-:W-:-:S05]  /*02a0*/  IMAD.WIDE.U32 R10, R13, 0xc, R8 ;  /* 0x0000000c0d0a7825 */ /* 0x000fca00078e0008 */
[----:B------:R-:W2:Y:S02]  /*02b0*/  LDG.E R6, desc[UR6][R10.64] ;  /* 0x000000060a067981 */ /* 0x000ea4000c1e1900 */
[----:B--2---:R-:W-:-:S13]  /*02c0*/  ISETP.GE.U32.AND P0, PT, R7, R6, PT ;  /* 0x000000060700720c */ /* 0x004fda0003f06070 */
[----:B------:R-:W-:Y:S05]  /*02d0*/  @P0 BRA `(.L_x_6) ;  /* 0x0000000000100947 */ /* 0x000fea0003800000 */
[----:B------:R-:W-:-:S05]  /*02e0*/  VIADD R13, R13, 0x1 ;  /* 0x000000010d0d7836 */ /* 0x000fca0000000000 */
[----:B------:R-:W-:-:S13]  /*02f0*/  ISETP.NE.AND P0, PT, R13, UR5, PT ;  /* 0x000000050d007c0c */ /* 0x000fda000bf05270 */
[----:B------:R-:W-:Y:S05]  /*0300*/  @P0 BRA `(.L_x_7) ;  /* 0xfffffffc00e40947 */ /* 0x000fea000383ffff */
[----:B------:R-:W-:Y:S05]  /*0310*/  BRA `(.L_x_8) ;  /* 0x0000000000147947 */ /* 0x000fea0003800000 */
.L_x_6:
[----:B------:R-:W2:Y:S04]  /*0320*/  LDG.E R8, desc[UR6][R10.64+0x4] ;  /* 0x000004060a087981 */ /* 0x000ea8000c1e1900 */
[----:B------:R-:W3:Y:S01]  /*0330*/  LDG.E R6, desc[UR6][R10.64+0x8] ;  /* 0x000008060a067981 */ /* 0x000ee2000c1e1900 */
[----:B--2---:R-:W-:-:S04]  /*0340*/  ISETP.GT.U32.AND P0, PT, R7, R8, PT ;  /* 0x000000080700720c */ /* 0x004fc80003f04070 */
[----:B---3--:R-:W-:-:S05]  /*0350*/  SEL R6, R6, RZ, !P0 ;  /* 0x000000ff06067207 */ /* 0x008fca0004000000 */
[----:B------:R-:W-:-:S07]  /*0360*/  IMAD.IADD R7, R7, 0x1, R6 ;  /* 0x0000000107077824 */ /* 0x000fce00078e0206 */
.L_x_8:
[----:B------:R-:W-:Y:S05]  /*0370*/  BSYNC.RECONVERGENT B1 ;  /* 0x0000000000017941 */ /* 0x000fea0003800200 */
.L_x_5:
[----:B------:R-:W0:Y:S02]  /*0380*/  LDCU UR4, c[0x0][0x3cc] ;  /* 0x00007980ff0477ac */ /* 0x000e240008000800 */
[----:B0-----:R-:W-:-:S09]  /*0390*/  UISETP.GE.AND UP0, UPT, UR4, 0x1, UPT ;  /* 0x000000010400788c */ /* 0x001fd2000bf06270 */
[----:B------:R-:W-:Y:S05]  /*03a0*/  BRA.U !UP0, `(.L_x_9) ;  /* 0x0000000108487547 */ /* 0x000fea000b800000 */
[----:B------:R-:W0:Y:S01]  /*03b0*/  LDC.64 R8, c[0x0][0x398] ;  /* 0x0000e600ff087b82 */ /* 0x000e220000000a00 */
[----:B------:R-:W-:Y:S01]  /*03c0*/  BSSY.RECONVERGENT B1, `(.L_x_9) ;  /* 0x0000010000017945 */ /* 0x000fe20003800200 */
[----:B------:R-:W-:-:S07]  /*03d0*/  IMAD.MOV.U32 R13, RZ, RZ, RZ ;  /* 0x000000ffff0d7224 */ /* 0x000fce00078e00ff */
.L_x_11:
[----:B0-----:R-:W-:-:S05]  /*03e0*/  IMAD.WIDE.U32 R10, R13, 0xc, R8 ;  /* 0x0000000c0d0a7825 */ /* 0x001fca00078e0008 */
[----:B------:R-:W2:Y:S02]  /*03f0*/  LDG.E R6, desc[UR6][R10.64] ;  /* 0x000000060a067981 */ /* 0x000ea4000c1e1900 */
[----:B--2---:R-:W-:-:S13]  /*0400*/  ISETP.GE.U32.AND P0, PT, R7, R6, PT ;  /* 0x000000060700720c */ /* 0x004fda0003f06070 */
[----:B------:R-:W-:Y:S05]  /*0410*/  @P0 BRA `(.L_x_10) ;  /* 0x0000000000140947 */ /* 0x000fea0003800000 */
[----:B------:R-:W0:Y:S01]  /*0420*/  LDCU UR4, c[0x0][0x3cc] ;  /* 0x00007980ff0477ac */ /* 0x000e220008000800 */
[----:B------:R-:W-:-:S05]  /*0430*/  VIADD R13, R13, 0x1 ;  /* 0x000000010d0d7836 */ /* 0x000fca0000000000 */
[----:B0-----:R-:W-:-:S13]  /*0440*/  ISETP.NE.AND P0, PT, R13, UR4, PT ;  /* 0x000000040d007c0c */ /* 0x001fda000bf05270 */
[----:B------:R-:W-:Y:S05]  /*0450*/  @P0 BRA `(.L_x_11) ;  /* 0xfffffffc00e00947 */ /* 0x000fea000383ffff */
[----:B------:R-:W-:Y:S05]  /*0460*/  BRA `(.L_x_12) ;  /* 0x0000000000147947 */ /* 0x000fea0003800000 */
.L_x_10:
[----:B------:R-:W2:Y:S04]  /*0470*/  LDG.E R8, desc[UR6][R10.64+0x4] ;  /* 0x000004060a087981 */ /* 0x000ea8000c1e1900 */
[----:B------:R-:W3:Y:S01]  /*0480*/  LDG.E R6, desc[UR6][R10.64+0x8] ;  /* 0x000008060a067981 */ /* 0x000ee2000c1e1900 */
[----:B--2---:R-:W-:-:S04]  /*0490*/  ISETP.GT.U32.AND P0, PT, R7, R8, PT ;  /* 0x000000080700720c */ /* 0x004fc80003f04070 */
[----:B---3--:R-:W-:-:S04]  /*04a0*/  SEL R6, R6, RZ, !P0 ;  /* 0x000000ff06067207 */ /* 0x008fc80004000000 */
[----:B------:R-:W-:-:S07]  /*04b0*/  IADD3 R7, PT, PT, R7, R6, RZ ;  /* 0x0000000607077210 */ /* 0x000fce0007ffe0ff */
.L_x_12:
[----:B------:R-:W-:Y:S05]  /*04c0*/  BSYNC.RECONVERGENT B1 ;  /* 0x0000000000017941 */ /* 0x000fea0003800200 */
.L_x_9:
[----:B------:R-:W0:Y:S02]  /*04d0*/  LDCU UR4, c[0x0][0x3d0] ;  /* 0x00007a00ff0477ac */ /* 0x000e240008000800 */
[----:B0-----:R-:W-:-:S09]  /*04e0*/  UISETP.GE.AND UP0, UPT, UR4, 0x1, UPT ;  /* 0x000000010400788c */ /* 0x001fd2000bf06270 */
[----:B------:R-:W-:Y:S05]  /*04f0*/  BRA.U !UP0, `(.L_x_13) ;  /* 0x0000000108487547 */ /* 0x000fea000b800000 */
[----:B------:R-:W0:Y:S01]  /*0500*/  LDC.64 R8, c[0x0][0x3a0] ;  /* 0x0000e800ff087b82 */ /* 0x000e220000000a00 */
[----:B------:R-:W-:Y:S01]  /*0510*/  BSSY.RECONVERGENT B1, `(.L_x_13) ;  /* 0x0000010000017945 */ /* 0x000fe20003800200 */
[----:B------:R-:W-:-:S07]  /*0520*/  IMAD.MOV.U32 R13, RZ, RZ, RZ ;  /* 0x000000ffff0d7224 */ /* 0x000fce00078e00ff */
.L_x_15:
        /* <DEDUP_REMOVED lines=9> */
.L_x_14:
[----:B------:R-:W2:Y:S04]  /*05c0*/  LDG.E R8, desc[UR6][R10.64+0x4] ;  /* 0x000004060a087981 */ /* 0x000ea8000c1e1900 */
[----:B------:R-:W3:Y:S01]  /*05d0*/  LDG.E R6, desc[UR6][R10.64+0x8] ;  /* 0x000008060a067981 */ /* 0x000ee2000c1e1900 */
[----:B--2---:R-:W-:-:S04]  /*05e0*/  ISETP.GT.U32.AND P0, PT, R7, R8, PT ;  /* 0x000000080700720c */ /* 0x004fc80003f04070 */
[----:B---3--:R-:W-:-:S05]  /*05f0*/  SEL R6, R6, RZ, !P0 ;  /* 0x000000ff06067207 */ /* 0x008fca0004000000 */
[----:B------:R-:W-:-:S07]  /*0600*/  IMAD.IADD R7, R7, 0x1, R6 ;  /* 0x0000000107077824 */ /* 0x000fce00078e0206 */
.L_x_16:
[----:B------:R-:W-:Y:S05]  /*0610*/  BSYNC.RECONVERGENT B1 ;  /* 0x0000000000017941 */ /* 0x000fea0003800200 */
.L_x_13:
[----:B------:R-:W0:Y:S02]  /*0620*/  LDCU UR4, c[0x0][0x3d4] ;  /* 0x00007a80ff0477ac */ /* 0x000e240008000800 */
[----:B0-----:R-:W-:-:S09]  /*0630*/  UISETP.GE.AND UP0, UPT, UR4, 0x1, UPT ;  /* 0x000000010400788c */ /* 0x001fd2000bf06270 */
[----:B------:R-:W-:Y:S05]  /*0640*/  BRA.U !UP0, `(.L_x_17) ;  /* 0x0000000108487547 */ /* 0x000fea000b800000 */
[----:B------:R-:W0:Y:S01]  /*0650*/  LDC.64 R8, c[0x0][0x3a8] ;  /* 0x0000ea00ff087b82 */ /* 0x000e220000000a00 */
[----:B------:R-:W-:Y:S01]  /*0660*/  BSSY.RECONVERGENT B1, `(.L_x_17) ;  /* 0x0000010000017945 */ /* 0x000fe20003800200 */
[----:B------:R-:W-:-:S07]  /*0670*/  IMAD.MOV.U32 R13, RZ, RZ, RZ ;  /* 0x000000ffff0d7224 */ /* 0x000fce00078e00ff */
.L_x_19:
        /* <DEDUP_REMOVED lines=9> */
.L_x_18:
[----:B------:R-:W2:Y:S04]  /*0710*/  LDG.E R8, desc[UR6][R10.64+0x4] ;  /* 0x000004060a087981 */ /* 0x000ea8000c1e1900 */
[----:B------:R-:W3:Y:S01]  /*0720*/  LDG.E R6, desc[UR6][R10.64+0x8] ;  /* 0x000008060a067981 */ /* 0x000ee2000c1e1900 */
[----:B--2---:R-:W-:-:S04]  /*0730*/  ISETP.GT.U32.AND P0, PT, R7, R8, PT ;  /* 0x000000080700720c */ /* 0x004fc80003f04070 */
[----:B---3--:R-:W-:-:S05]  /*0740*/  SEL R6, R6, RZ, !P0 ;  /* 0x000000ff06067207 */ /* 0x008fca0004000000 */
[----:B------:R-:W-:-:S07]  /*0750*/  IMAD.IADD R7, R7, 0x1, R6 ;  /* 0x0000000107077824 */ /* 0x000fce00078e0206 */
.L_x_20:
[----:B------:R-:W-:Y:S05]  /*0760*/  BSYNC.RECONVERGENT B1 ;  /* 0x0000000000017941 */ /* 0x000fea0003800200 */
.L_x_17:
[----:B------:R-:W0:Y:S02]  /*0770*/  LDCU UR4, c[0x0][0x3d8] ;  /* 0x00007b00ff0477ac */ /* 0x000e240008000800 */
[----:B0-----:R-:W-:-:S09]  /*0780*/  UISETP.GE.AND UP0, UPT, UR4, 0x1, UPT ;  /* 0x000000010400788c */ /* 0x001fd2000bf06270 */
[----:B------:R-:W-:Y:S05]  /*0790*/  BRA.U !UP0, `(.L_x_21) ;  /* 0x0000000108487547 */ /* 0x000fea000b800000 */
[----:B------:R-:W0:Y:S01]  /*07a0*/  LDC.64 R8, c[0x0][0x3b0] ;  /* 0x0000ec00ff087b82 */ /* 0x000e220000000a00 */
[----:B------:R-:W-:Y:S01]  /*07b0*/  BSSY.RECONVERGENT B1, `(.L_x_21) ;  /* 0x0000010000017945 */ /* 0x000fe20003800200 */
[----:B------:R-:W-:-:S07]  /*07c0*/  IMAD.MOV.U32 R13, RZ, RZ, RZ ;  /* 0x000000ffff0d7224 */ /* 0x000fce00078e00ff */
.L_x_23:
[----:B0-----:R-:W-:-:S05]  /*07d0*/  IMAD.WIDE.U32 R10, R13, 0xc, R8 ;  /* 0x0000000c0d0a7825 */ /* 0x001fca00078e0008 */
[----:B------:R-:W2:Y:S02]  /*07e0*/  LDG.E R6, desc[UR6][R10.64] ;  /* 0x000000060a067981 */ /* 0x000ea4000c1e1900 */
[----:B--2---:R-:W-:-:S13]  /*07f0*/  ISETP.GE.U32.AND P0, PT, R7, R6, PT ;  /* 0x000000060700720c */ /* 0x004fda0003f06070 */
[----:B------:R-:W-:Y:S05]  /*0800*/  @P0 BRA `(.L_x_22) ;  /* 0x0000000000140947 */ /* 0x000fea0003800000 */
[----:B------:R-:W0:Y:S01]  /*0810*/  LDCU UR4, c[0x0][0x3d8] ;  /* 0x00007b00ff0477ac */ /* 0x000e220008000800 */
[----:B------:R-:W-:-:S04]  /*0820*/  IADD3 R13, PT, PT, R13, 0x1, RZ ;  /* 0x000000010d0d7810 */ /* 0x000fc80007ffe0ff */
[----:B0-----:R-:W-:-:S13]  /*0830*/  ISETP.NE.AND P0, PT, R13, UR4, PT ;  /* 0x000000040d007c0c */ /* 0x001fda000bf05270 */
[----:B------:R-:W-:Y:S05]  /*0840*/  @P0 BRA `(.L_x_23) ;  /* 0xfffffffc00e00947 */ /* 0x000fea000383ffff */
[----:B------:R-:W-:Y:S05]  /*0850*/  BRA `(.L_x_24) ;  /* 0x0000000000147947 */ /* 0x000fea0003800000 */
.L_x_22:
[----:B------:R-:W2:Y:S04]  /*0860*/  LDG.E R8, desc[UR6][R10.64+0x4] ;  /* 0x000004060a087981 */ /* 0x000ea8000c1e1900 */
[----:B------:R-:W3:Y:S01]  /*0870*/  LDG.E R6, desc[UR6][R10.64+0x8] ;  /* 0x000008060a067981 */ /* 0x000ee2000c1e1900 */
[----:B--2---:R-:W-:-:S04]  /*0880*/  ISETP.GT.U32.AND P0, PT, R7, R8, PT ;  /* 0x000000080700720c */ /* 0x004fc80003f04070 */
[----:B---3--:R-:W-:-:S05]  /*0890*/  SEL R6, R6, RZ, !P0 ;  /* 0x000000ff06067207 */ /* 0x008fca0004000000 */
[----:B------:R-:W-:-:S07]  /*08a0*/  IMAD.IADD R7, R7, 0x1, R6 ;  /* 0x0000000107077824 */ /* 0x000fce00078e0206 */
.L_x_24:
[----:B------:R-:W-:Y:S05]  /*08b0*/  BSYNC.RECONVERGENT B1 ;  /* 0x0000000000017941 */ /* 0x000fea0003800200 */
.L_x_21:
[----:B------:R-:W0:Y:S02]  /*08c0*/  LDCU UR4, c[0x0][0x3dc] ;  /* 0x00007b80ff0477ac */ /* 0x000e240008000800 */
[----:B0-----:R-:W-:-:S09]  /*08d0*/  UISETP.GE.AND UP0, UPT, UR4, 0x1, UPT ;  /* 0x000000010400788c */ /* 0x001fd2000bf06270 */
[----:B------:R-:W-:Y:S05]  /*08e0*/  BRA.U !UP0, `(.L_x_25) ;  /* 0x0000000108487547 */ /* 0x000fea000b800000 */
[----:B------:R-:W0:Y:S01]  /*08f0*/  LDC.64 R8, c[0x0][0x3b8] ;  /* 0x0000ee00ff087b82 */ /* 0x000e220000000a00 */
[----:B------:R-:W-:Y:S01]  /*0900*/  BSSY.RECONVERGENT B1, `(.L_x_25) ;  /* 0x0000010000017945 */ /* 0x000fe20003800200 */
[----:B------:R-:W-:-:S07]  /*0910*/  IMAD.MOV.U32 R13, RZ, RZ, RZ ;  /* 0x000000ffff0d7224 */ /* 0x000fce00078e00ff */
.L_x_27:
        /* <DEDUP_REMOVED lines=9> */
.L_x_26:
[----:B------:R-:W2:Y:S04]  /*09b0*/  LDG.E R8, desc[UR6][R10.64+0x4] ;  /* 0x000004060a087981 */ /* 0x000ea8000c1e1900 */
[----:B------:R-:W3:Y:S01]  /*09c0*/  LDG.E R6, desc[UR6][R10.64+0x8] ;  /* 0x000008060a067981 */ /* 0x000ee2000c1e1900 */
[----:B--2---:R-:W-:-:S04]  /*09d0*/  ISETP.GT.U32.AND P0, PT, R7, R8, PT ;  /* 0x000000080700720c */ /* 0x004fc80003f04070 */
[----:B---3--:R-:W-:-:S05]  /*09e0*/  SEL R6, R6, RZ, !P0 ;  /* 0x000000ff06067207 */ /* 0x008fca0004000000 */
[----:B------:R-:W-:-:S07]  /*09f0*/  IMAD.IADD R7, R7, 0x1, R6 ;  /* 0x0000000107077824 */ /* 0x000fce00078e0206 */
.L_x_28:
[----:B------:R-:W-:Y:S05]  /*0a00*/  BSYNC.RECONVERGENT B1 ;  /* 0x0000000000017941 */ /* 0x000fea0003800200 */
.L_x_25:
[----:B------:R-:W0:Y:S02]  /*0a10*/  LDCU UR4, c[0x0][0x3e0] ;  /* 0x00007c00ff0477ac */ /* 0x000e240008000800 */
[----:B0-----:R-:W-:-:S09]  /*0a20*/  UISETP.GE.AND UP0, UPT, UR4, 0x1, UPT ;  /* 0x000000010400788c */ /* 0x001fd2000bf06270 */
[----:B------:R-:W-:Y:S05]  /*0a30*/  BRA.U !UP0, `(.L_x_29) ;  /* 0x0000000108487547 */ /* 0x000fea000b800000 */
[----:B------:R-:W0:Y:S01]  /*0a40*/  LDC.64 R8, c[0x0][0x3c0] ;  /* 0x0000f000ff087b82 */ /* 0x000e220000000a00 */
[----:B------:R-:W-:Y:S01]  /*0a50*/  BSSY.RECONVERGENT B1, `(.L_x_29) ;  /* 0x0000010000017945 */ /* 0x000fe20003800200 */
[----:B------:R-:W-:-:S07]  /*0a60*/  IMAD.MOV.U32 R13, RZ, RZ, RZ ;  /* 0x000000ffff0d7224 */ /* 0x000fce00078e00ff */
.L_x_31:
        /* <DEDUP_REMOVED lines=9> */
.L_x_30:
[----:B------:R-:W2:Y:S04]  /*0b00*/  LDG.E R8, desc[UR6][R10.64+0x4] ;  /* 0x000004060a087981 */ /* 0x000ea8000c1e1900 */
[----:B------:R-:W3:Y:S01]  /*0b10*/  LDG.E R6, desc[UR6][R10.64+0x8] ;  /* 0x000008060a067981 */ /* 0x000ee2000c1e1900 */
[----:B--2---:R-:W-:-:S04]  /*0b20*/  ISETP.GT.U32.AND P0, PT, R7, R8, PT ;  /* 0x000000080700720c */ /* 0x004fc80003f04070 */
[----:B---3--:R-:W-:-:S05]  /*0b30*/  SEL R6, R6, RZ, !P0 ;  /* 0x000000ff06067207 */ /* 0x008fca0004000000 */
[----:B------:R-:W-:-:S07]  /*0b40*/  IMAD.IADD R7, R7, 0x1, R6 ;  /* 0x0000000107077824 */ /* 0x000fce00078e0206 */
.L_x_32:
[----:B------:R-:W-:Y:S05]  /*0b50*/  BSYNC.RECONVERGENT B1 ;  /* 0x0000000000017941 */ /* 0x000fea0003800200 */
.L_x_29:
[----:B------:R-:W0:Y:S01]  /*0b60*/  LDCU UR4, c[0x0][0x3e4] ;  /* 0x00007c80ff0477ac */ /* 0x000e220008000800 */
[----:B------:R-:W-:Y:S02]  /*0b70*/  IADD3 R5, PT, PT, R5, 0x1, RZ ;  /* 0x0000000105057810 */ /* 0x000fe40007ffe0ff */
[----:B------:R-:W-:Y:S02]  /*0b80*/  VIMNMX.U32 R0, PT, PT, R7, R0, PT ;  /* 0x0000000007007248 */ /* 0x000fe40003fe0000 */
[----:B0-----:R-:W-:-:S13]  /*0b90*/  ISETP.NE.AND P0, PT, R5, UR4, PT ;  /* 0x0000000405007c0c */ /* 0x001fda000bf05270 */
[----:B------:R-:W-:Y:S05]  /*0ba0*/  @!P0 BRA `(.L_x_1) ;  /* 0x0000002c00308947 */ /* 0x000fea0003800000 */
[----:B------:R-:W-:Y:S01]  /*0bb0*/  ISETP.GT.U32.AND P0, PT, R4, UR8, PT ;  /* 0x0000000804007c0c */ /* 0x000fe2000bf04070 */
[----:B------:R-:W-:-:S12]  /*0bc0*/  IMAD.IADD R12, R2, 0x1, R5 ;  /* 0x00000001020c7824 */ /* 0x000fd800078e0205 */
[----:B------:R-:W-:Y:S05]  /*0bd0*/  @P0 BRA `(.L_x_33) ;  /* 0xfffffff4006c0947 */ /* 0x000fea000383ffff */
[----:B------:R-:W-:Y:S05]  /*0be0*/  EXIT ;  /* 0x000000000000794d */ /* 0x000fea0003800000 */
.L_x_2:
[----:B------:R-:W0:Y:S02]  /*0bf0*/  LDCU UR4, c[0x0][0x3cc] ;  /* 0x00007980ff0477ac */ /* 0x000e240008000800 */
[----:B0-----:R-:W-:-:S09]  /*0c00*/  UISETP.GE.AND UP0, UPT, UR4, 0x1, UPT ;  /* 0x000000010400788c */ /* 0x001fd2000bf06270 */
[----:B------:R-:W-:Y:S05]  /*0c10*/  BRA.U !UP0, `(.L_x_34) ;  /* 0x0000000908687547 */ /* 0x000fea000b800000 */
[----:B------:R-:W0:Y:S02]  /*0c20*/  LDCU UR4, c[0x0][0x3e8] ;  /* 0x00007d00ff0477ac */ /* 0x000e240008000800 */
[----:B0-----:R-:W-:Y:S01]  /*0c30*/  VIMNMX.U32 R5, PT, PT, R2, UR4, !PT ;  /* 0x0000000402057c48 */ /* 0x001fe2000ffe0000 */
[----:B------:R-:W0:Y:S04]  /*0c40*/  LDCU UR4, c[0x0][0x3cc] ;  /* 0x00007980ff0477ac */ /* 0x000e280008000800 */
[----:B------:R-:W-:-:S05]  /*0c50*/  IMAD.IADD R4, R5, 0x1, -R2 ;  /* 0x0000000105047824 */ /* 0x000fca00078e0a02 */
[----:B------:R-:W-:-:S13]  /*0c60*/  ISETP.GT.U32.AND P0, PT, R4, UR8, PT ;  /* 0x0000000804007c0c */ /* 0x000fda000bf04070 */
[----:B0-----:R-:W-:Y:S05]  /*0c70*/  @!P0 EXIT ;  /* 0x000000000000894d */ /* 0x001fea0003800000 */
[----:B------:R-:W-:Y:S02]  /*0c80*/  IMAD.MOV.U32 R0, RZ, RZ, -0x1 ;  /* 0xffffffffff007424 */ /* 0x000fe400078e00ff */
[----:B------:R-:W-:Y:S02]  /*0c90*/  IMAD.MOV.U32 R5, RZ, RZ, RZ ;  /* 0x000000ffff057224 */ /* 0x000fe400078e00ff */
[----:B------:R-:W-:-:S07]  /*0ca0*/  IMAD.MOV.U32 R12, RZ, RZ, R2 ;  /* 0x000000ffff0c7224 */ /* 0x000fce00078e0002 */
.L_x_61:
[----:B------:R-:W0:Y:S01]  /*0cb0*/  LDC.64 R6, c[0x0][0x388] ;  /* 0x0000e200ff067b82 */ /* 0x000e220000000a00 */
[----:B------:R-:W-:Y:S01]  /*0cc0*/  BSSY.RECONVERGENT B1, `(.L_x_35) ;  /* 0x000000a000017945 */ /* 0x000fe20003800200 */
[----:B------:R-:W-:Y:S02]  /*0cd0*/  IMAD.MOV.U32 R11, RZ, RZ, RZ ;  /* 0x000000ffff0b7224 */ /* 0x000fe400078e00ff */
[----:B------:R-:W-:-:S07]  /*0ce0*/  IMAD.MOV.U32 R13, RZ, RZ, RZ ;  /* 0x000000ffff0d7224 */ /* 0x000fce00078e00ff */
.L_x_36:
        /* <DEDUP_REMOVED lines=8> */
.L_x_35:
[----:B------:R-:W2:Y:S01]  /*0d70*/  LDG.E R7, desc[UR6][R8.64] ;  /* 0x0000000608077981 */ /* 0x000ea2000c1e1900 */
[----:B------:R-:W0:Y:S01]  /*0d80*/  LDC.64 R10, c[0x0][0x398] ;  /* 0x0000e600ff0a7b82 */ /* 0x000e220000000a00 */
[----:B------:R-:W-:Y:S01]  /*0d90*/  BSSY.RECONVERGENT B1, `(.L_x_37) ;  /* 0x0000010000017945 */ /* 0x000fe20003800200 */
[----:B------:R-:W-:Y:S01]  /*0da0*/  IMAD.MOV.U32 R13, RZ, RZ, RZ ;  /* 0x000000ffff0d7224 */ /* 0x000fe200078e00ff */
[----:B0-2---:R-:W-:-:S07]  /*0db0*/  IADD3 R7, PT, PT, R7, R12, -R14 ;  /* 0x0000000c07077210 */ /* 0x005fce0007ffe80e */
.L_x_39:
        /* <DEDUP_REMOVED lines=8> */
.L_x_38:
[----:B------:R-:W2:Y:S04]  /*0e40*/  LDG.E R10, desc[UR6][R8.64+0x4] ;  /* 0x00000406080a7981 */ /* 0x000ea8000c1e1900 */
[----:B------:R-:W3:Y:S01]  /*0e50*/  LDG.E R6, desc[UR6][R8.64+0x8] ;  /* 0x0000080608067981 */ /* 0x000ee2000c1e1900 */
[----:B--2---:R-:W-:-:S04]  /*0e60*/  ISETP.GT.U32.AND P0, PT, R7, R10, PT ;  /* 0x0000000a0700720c */ /* 0x004fc80003f04070 */
[----:B---3--:R-:W-:-:S05]  /*0e70*/  SEL R6, R6, RZ, !P0 ;  /* 0x000000ff06067207 */ /* 0x008fca0004000000 */
[----:B------:R-:W-:-:S07]  /*0e80*/  IMAD.IADD R7, R7, 0x1, R6 ;  /* 0x0000000107077824 */ /* 0x000fce00078e0206 */
.L_x_40:
[----:B------:R-:W-:Y:S05]  /*0e90*/  BSYNC.RECONVERGENT B1 ;  /* 0x0000000000017941 */ /* 0x000fea0003800200 */
.L_x_37:
[----:B------:R-:W0:Y:S02]  /*0ea0*/  LDCU UR5, c[0x0][0x3d0] ;  /* 0x00007a00ff0577ac */ /* 0x000e240008000800 */
[----:B0-----:R-:W-:-:S09]  /*0eb0*/  UISETP.GE.AND UP0, UPT, UR5, 0x1, UPT ;  /* 0x000000010500788c */ /* 0x001fd2000bf06270 */
[----:B------:R-:W-:Y:S05]  /*0ec0*/  BRA.U !UP0, `(.L_x_41) ;  /* 0x0000000108487547 */ /* 0x000fea000b800000 */
[----:B------:R-:W0:Y:S01]  /*0ed0*/  LDC.64 R10, c[0x0][0x3a0] ;  /* 0x0000e800ff0a7b82 */ /* 0x000e220000000a00 */
[----:B------:R-:W-:Y:S01]  /*0ee0*/  BSSY.RECONVERGENT B1, `(.L_x_41) ;  /* 0x0000010000017945 */ /* 0x000fe20003800200 */
[----:B------:R-:W-:-:S07]  /*0ef0*/  IMAD.MOV.U32 R13, RZ, RZ, RZ ;  /* 0x000000ffff0d7224 */ /* 0x000fce00078e00ff */
.L_x_43:
        /* <DEDUP_REMOVED lines=9> */
.L_x_42:
[----:B------:R-:W2:Y:S04]  /*0f90*/  LDG.E R10, desc[UR6][R8.64+0x4] ;  /* 0x00000406080a7981 */ /* 0x000ea8000c1e1900 */
[----:B------:R-:W3:Y:S01]  /*0fa0*/  LDG.E R6, desc[UR6][R8.64+0x8] ;  /* 0x0000080608067981 */ /* 0x000ee2000c1e1900 */
[----:B--2---:R-:W-:-:S04]  /*0fb0*/  ISETP.GT.U32.AND P0, PT, R7, R10, PT ;  /* 0x0000000a0700720c */ /* 0x004fc80003f04070 */
[----:B---3--:R-:W-:-:S04]  /*0fc0*/  SEL R6, R6, RZ, !P0 ;  /* 0x000000ff06067207 */ /* 0x008fc80004000000 */
[----:B------:R-:W-:-:S07]  /*0fd0*/  IADD3 R7, PT, PT, R7, R6, RZ ;  /* 0x0000000607077210 */ /* 0x000fce0007ffe0ff */
.L_x_44:
[----:B------:R-:W-:Y:S05]  /*0fe0*/  BSYNC.RECONVERGENT B1 ;  /* 0x0000000000017941 */ /* 0x000fea0003800200 */
.L_x_41:
[----:B------:R-:W0:Y:S02]  /*0ff0*/  LDCU UR5, c[0x0][0x3d4] ;  /* 0x00007a80ff0577ac */ /* 0x000e240008000800 */
[----:B0-----:R-:W-:-:S09]  /*1000*/  UISETP.GE.AND UP0, UPT, UR5, 0x1, UPT ;  /* 0x000000010500788c */ /* 0x001fd2000bf06270 */
[----:B------:R-:W-:Y:S05]  /*1010*/  BRA.U !UP0, `(.L_x_45) ;  /* 0x0000000108487547 */ /* 0x000fea000b800000 */
[----:B------:R-:W0:Y:S01]  /*1020*/  LDC.64 R10, c[0x0][0x3a8] ;  /* 0x0000ea00ff0a7b82 */ /* 0x000e220000000a00 */
[----:B------:R-:W-:Y:S01]  /*1030*/  BSSY.RECONVERGENT B1, `(.L_x_45) ;  /* 0x0000010000017945 */ /* 0x000fe20003800200 */
[----:B------:R-:W-:-:S07]  /*1040*/  IMAD.MOV.U32 R13, RZ, RZ, RZ ;  /* 0x000000ffff0d7224 */ /* 0x000fce00078e00ff */
.L_x_47:
        /* <DEDUP_REMOVED lines=9> */
.L_x_46:
[----:B------:R-:W2:Y:S04]  /*10e0*/  LDG.E R10, desc[UR6][R8.64+0x4] ;  /* 0x00000406080a7981 */ /* 0x000ea8000c1e1900 */
[----:B------:R-:W3:Y:S01]  /*10f0*/  LDG.E R6, desc[UR6][R8.64+0x8] ;  /* 0x0000080608067981 */ /* 0x000ee2000c1e1900 */
[----:B--2---:R-:W-:-:S04]  /*1100*/  ISETP.GT.U32.AND P0, PT, R7, R10, PT ;  /* 0x0000000a0700720c */ /* 0x004fc80003f04070 */
[----:B---3--:R-:W-:-:S05]  /*1110*/  SEL R6, R6, RZ, !P0 ;  /* 0x000000ff06067207 */ /* 0x008fca0004000000 */
[----:B------:R-:W-:-:S07]  /*1120*/  IMAD.IADD R7, R7, 0x1, R6 ;  /* 0x0000000107077824 */ /* 0x000fce00078e0206 */
.L_x_48:
[----:B------:R-:W-:Y:S05]  /*1130*/  BSYNC.RECONVERGENT B1 ;  /* 0x0000000000017941 */ /* 0x000fea0003800200 */
.L_x_45:
[----:B------:R-:W0:Y:S02]  /*1140*/  LDCU UR5, c[0x0][0x3d8] ;  /* 0x00007b00ff0577ac */ /* 0x000e240008000800 */
[----:B0-----:R-:W-:-:S09]  /*1150*/  UISETP.GE.AND UP0, UPT, UR5, 0x1, UPT ;  /* 0x000000010500788c */ /* 0x001fd2000bf06270 */
[----:B------:R-:W-:Y:S05]  /*1160*/  BRA.U !UP0, `(.L_x_49) ;  /* 0x0000000108487547 */ /* 0x000fea000b800000 */
[----:B------:R-:W0:Y:S01]  /*1170*/  LDC.64 R10, c[0x0][0x3b0] ;  /* 0x0000ec00ff0a7b82 */ /* 0x000e220000000a00 */
[----:B------:R-:W-:Y:S01]  /*1180*/  BSSY.RECONVERGENT B1, `(.L_x_49) ;  /* 0x0000010000017945 */ /* 0x000fe20003800200 */
[----:B------:R-:W-:-:S07]  /*1190*/  IMAD.MOV.U32 R13, RZ, RZ, RZ ;  /* 0x000000ffff0d7224 */ /* 0x000fce00078e00ff */
.L_x_51:
        /* <DEDUP_REMOVED lines=9> */
.L_x_50:
[----:B------:R-:W2:Y:S04]  /*1230*/  LDG.E R10, desc[UR6][R8.64+0x4] ;  /* 0x00000406080a7981 */ /* 0x000ea8000c1e1900 */
[----:B------:R-:W3:Y:S01]  /*1240*/  LDG.E R6, desc[UR6][R8.64+0x8] ;  /* 0x0000080608067981 */ /* 0x000ee2000c1e1900 */
[----:B--2---:R-:W-:-:S04]  /*1250*/  ISETP.GT.U32.AND P0, PT, R7, R10, PT ;  /* 0x0000000a0700720c */ /* 0x004fc80003f04070 */
[----:B---3--:R-:W-:-:S05]  /*1260*/  SEL R6, R6, RZ, !P0 ;  /* 0x000000ff06067207 */ /* 0x008fca0004000000 */
[----:B------:R-:W-:-:S07]  /*1270*/  IMAD.IADD R7, R7, 0x1, R6 ;  /* 0x0000000107077824 */ /* 0x000fce00078e0206 */
.L_x_52:
[----:B------:R-:W-:Y:S05]  /*1280*/  BSYNC.RECONVERGENT B1 ;  /* 0x0000000000017941 */ /* 0x000fea0003800200 */
.L_x_49:
[----:B------:R-:W0:Y:S02]  /*1290*/  LDCU UR5, c[0x0][0x3dc] ;  /* 0x00007b80ff0577ac */ /* 0x000e240008000800 */
[----:B0-----:R-:W-:-:S09]  /*12a0*/  UISETP.GE.AND UP0, UPT, UR5, 0x1, UPT ;  /* 0x000000010500788c */ /* 0x001fd2000bf06270 */
[----:B------:R-:W-:Y:S05]  /*12b0*/  BRA.U !UP0, `(.L_x_53) ;  /* 0x0000000108487547 */ /* 0x000fea000b800000 */
[----:B------:R-:W0:Y:S01]  /*12c0*/  LDC.64 R10, c[0x0][0x3b8] ;  /* 0x0000ee00ff0a7b82 */ /* 0x000e220000000a00 */
[----:B------:R-:W-:Y:S01]  /*12d0*/  BSSY.RECONVERGENT B1, `(.L_x_53) ;  /* 0x0000010000017945 */ /* 0x000fe20003800200 */
[----:B------:R-:W-:-:S07]  /*12e0*/  IMAD.MOV.U32 R13, RZ, RZ, RZ ;  /* 0x000000ffff0d7224 */ /* 0x000fce00078e00ff */
.L_x_55:
        /* <DEDUP_REMOVED lines=9> */
.L_x_54:
[----:B------:R-:W2:Y:S04]  /*1380*/  LDG.E R10, desc[UR6][R8.64+0x4] ;  /* 0x00000406080a7981 */ /* 0x000ea8000c1e1900 */
[----:B------:R-:W3:Y:S01]  /*1390*/  LDG.E R6, desc[UR6][R8.64+0x8] ;  /* 0x0000080608067981 */ /* 0x000ee2000c1e1900 */
[----:B--2---:R-:W-:-:S04]  /*13a0*/  ISETP.GT.U32.AND P0, PT, R7, R10, PT ;  /* 0x0000000a0700720c */ /* 0x004fc80003f04070 */
[----:B---3--:R-:W-:-:S05]  /*13b0*/  SEL R6, R6, RZ, !P0 ;  /* 0x000000ff06067207 */ /* 0x008fca0004000000 */
[----:B------:R-:W-:-:S07]  /*13c0*/  IMAD.IADD R7, R7, 0x1, R6 ;  /* 0x0000000107077824 */ /* 0x000fce00078e0206 */
.L_x_56:
[----:B------:R-:W-:Y:S05]  /*13d0*/  BSYNC.RECONVERGENT B1 ;  /* 0x0000000000017941 */ /* 0x000fea0003800200 */
.L_x_53:
[----:B------:R-:W0:Y:S02]  /*13e0*/  LDCU UR5, c[0x0][0x3e0] ;  /* 0x00007c00ff0577ac */ /* 0x000e240008000800 */
[----:B0-----:R-:W-:-:S09]  /*13f0*/  UISETP.GE.AND UP0, UPT, UR5, 0x1, UPT ;  /* 0x000000010500788c */ /* 0x001fd2000bf06270 */
[----:B------:R-:W-:Y:S05]  /*1400*/  BRA.U !UP0, `(.L_x_57) ;  /* 0x0000000108487547 */ /* 0x000fea000b800000 */
[----:B------:R-:W0:Y:S01]  /*1410*/  LDC.64 R10, c[0x0][0x3c0] ;  /* 0x0000f000ff0a7b82 */ /* 0x000e220000000a00 */
[----:B------:R-:W-:Y:S01]  /*1420*/  BSSY.RECONVERGENT B1, `(.L_x_57) ;  /* 0x0000010000017945 */ /* 0x000fe20003800200 */
[----:B------:R-:W-:-:S07]  /*1430*/  IMAD.MOV.U32 R13, RZ, RZ, RZ ;  /* 0x000000ffff0d7224 */ /* 0x000fce00078e00ff */
.L_x_59:
        /* <DEDUP_REMOVED lines=9> */
.L_x_58:
[----:B------:R-:W2:Y:S04]  /*14d0*/  LDG.E R10, desc[UR6][R8.64+0x4] ;  /* 0x00000406080a7981 */ /* 0x000ea8000c1e1900 */
[----:B------:R-:W3:Y:S01]  /*14e0*/  LDG.E R6, desc[UR6][R8.64+0x8] ;  /* 0x0000080608067981 */ /* 0x000ee2000c1e1900 */
[----:B--2---:R-:W-:-:S04]  /*14f0*/  ISETP.GT.U32.AND P0, PT, R7, R10, PT ;  /* 0x0000000a0700720c */ /* 0x004fc80003f04070 */
[----:B---3--:R-:W-:-:S05]  /*1500*/  SEL R6, R6, RZ, !P0 ;  /* 0x000000ff06067207 */ /* 0x008fca0004000000 */
[----:B------:R-:W-:-:S07]  /*1510*/  IMAD.IADD R7, R7, 0x1, R6 ;  /* 0x0000000107077824 */ /* 0x000fce00078e0206 */
.L_x_60:
[----:B------:R-:W-:Y:S05]  /*1520*/  BSYNC.RECONVERGENT B1 ;  /* 0x0000000000017941 */ /* 0x000fea0003800200 */
.L_x_57:
[----:B------:R-:W0:Y:S01]  /*1530*/  LDCU UR5, c[0x0][0x3e4] ;  /* 0x00007c80ff0577ac */ /* 0x000e220008000800 */
[----:B------:R-:W-:Y:S01]  /*1540*/  VIADD R5, R5, 0x1 ;  /* 0x0000000105057836 */ /* 0x000fe20000000000 */
[----:B------:R-:W-:-:S04]  /*1550*/  VIMNMX.U32 R0, PT, PT, R7, R0, PT ;  /* 0x0000000007007248 */ /* 0x000fc80003fe0000 */
[----:B0-----:R-:W-:-:S13]  /*1560*/  ISETP.NE.AND P0, PT, R5, UR5, PT ;  /* 0x0000000505007c0c */ /* 0x001fda000bf05270 */
[----:B------:R-:W-:Y:S05]  /*1570*/  @!P0 BRA `(.L_x_1) ;  /* 0x0000002000bc8947 */ /* 0x000fea0003800000 */
[----:B------:R-:W-:Y:S01]  /*1580*/  ISETP.GT.U32.AND P0, PT, R4, UR8, PT ;  /* 0x0000000804007c0c */ /* 0x000fe2000bf04070 */
[----:B------:R-:W-:-:S12]  /*1590*/  IMAD.IADD R12, R2, 0x1, R5 ;  /* 0x00000001020c7824 */ /* 0x000fd800078e0205 */
[----:B------:R-:W-:Y:S05]  /*15a0*/  @P0 BRA `(.L_x_61) ;  /* 0xfffffff400c00947 */ /* 0x000fea000383ffff */
[----:B------:R-:W-:Y:S05]  /*15b0*/  EXIT ;  /* 0x000000000000794d */ /* 0x000fea0003800000 */
.L_x_34:
        /* <DEDUP_REMOVED lines=9> */
[----:B------:R-:W-:Y:S01]  /*1650*/  MOV R0, 0xffffffff ;  /* 0xffffffff00007802 */ /* 0x000fe20000000f00 */
[----:B------:R-:W-:Y:S02]  /*1660*/  IMAD.MOV.U32 R5, RZ, RZ, RZ ;  /* 0x000000ffff057224 */ /* 0x000fe400078e00ff */
[----:B------:R-:W-:-:S07]  /*1670*/  IMAD.MOV.U32 R12, RZ, RZ, R2 ;  /* 0x000000ffff0c7224 */ /* 0x000fce00078e0002 */
.L_x_85:
[----:B------:R-:W0:Y:S01]  /*1680*/  LDC.64 R6, c[0x0][0x388] ;  /* 0x0000e200ff067b82 */ /* 0x000e220000000a00 */
[----:B------:R-:W-:Y:S01]  /*1690*/  BSSY.RECONVERGENT B1, `(.L_x_63) ;  /* 0x000000a000017945 */ /* 0x000fe20003800200 */
[----:B------:R-:W-:Y:S02]  /*16a0*/  IMAD.MOV.U32 R11, RZ, RZ, RZ ;  /* 0x000000ffff0b7224 */ /* 0x000fe400078e00ff */
[----:B------:R-:W-:-:S07]  /*16b0*/  IMAD.MOV.U32 R13, RZ, RZ, RZ ;  /* 0x000000ffff0d7224 */ /* 0x000fce00078e00ff */
.L_x_64:
[----:B0-----:R-:W-:-:S05]  /*16c0*/  IMAD.WIDE.U32 R8, R11, 0x4, R6 ;  /* 0x000000040b087825 */ /* 0x001fca00078e0006 */
[----:B------:R-:W2:Y:S01]  /*16d0*/  LDG.E R10, desc[UR6][R8.64+0x4] ;  /* 0x00000406080a7981 */ /* 0x000ea2000c1e1900 */
[--C-:B------:R-:W-:Y:S02]  /*16e0*/  IMAD.MOV.U32 R14, RZ, RZ, R13.reuse ;  /* 0x000000ffff0e7224 */ /* 0x100fe400078e000d */
[----:B------:R-:W-:Y:S02]  /*16f0*/  VIADD R11, R11, 0x2 ;  /* 0x000000020b0b7836 */ /* 0x000fe40000000000 */
[----:B--2---:R-:W-:-:S05]  /*1700*/  IMAD.IADD R13, R10, 0x1, R13 ;  /* 0x000000010a0d7824 */ /* 0x004fca00078e020d */
[----:B------:R-:W-:-:S13]  /*1710*/  ISETP.GE.U32.AND P0, PT, R12, R13, PT ;  /* 0x0000000d0c00720c */ /* 0x000fda0003f06070 */
[----:B------:R-:W-:Y:S05]  /*1720*/  @P0 BRA `(.L_x_64) ;  /* 0xfffffffc00e40947 */ /* 0x000fea000383ffff */
[----:B------:R-:W-:Y:S05]  /*1730*/  BSYNC.RECONVERGENT B1 ;  /* 0x0000000000017941 */ /* 0x000fea0003800200 */
.L_x_63:
[----:B------:R-:W2:Y:S01]  /*1740*/  LDG.E R7, desc[UR6][R8.64] ;  /* 0x0000000608077981 */ /* 0x000ea2000c1e1900 */
[----:B------:R-:W0:Y:S01]  /*1750*/  LDC.64 R10, c[0x0][0x3a0] ;  /* 0x0000e800ff0a7b82 */ /* 0x000e220000000a00 */
[----:B------:R-:W-:Y:S01]  /*1760*/  HFMA2 R13, -RZ, RZ, 0, 0 ;  /* 0x00000000ff0d7431 */ /* 0x000fe200000001ff */
[----:B------:R-:W-:Y:S01]  /*1770*/  BSSY.RECONVERGENT B1, `(.L_x_65) ;  /* 0x000000f000017945 */ /* 0x000fe20003800200 */
[----:B0-2---:R-:W-:-:S07]  /*1780*/  IADD3 R7, PT, PT, R7, R12, -R14 ;  /* 0x0000000c07077210 */ /* 0x005fce0007ffe80e */
.L_x_67:
        /* <DEDUP_REMOVED lines=8> */
.L_x_66:
[----:B------:R-:W2:Y:S04]  /*1810*/  LDG.E R10, desc[UR6][R8.64+0x4] ;  /* 0x00000406080a7981 */ /* 0x000ea8000c1e1900 */
[----:B------:R-:W3:Y:S01]  /*1820*/  LDG.E R6, desc[UR6][R8.64+0x8] ;  /* 0x0000080608067981 */ /* 0x000ee2000c1e1900 */
[----:B--2---:R-:W-:-:S04]  /*1830*/  ISETP.GT.U32.AND P0, PT, R7, R10, PT ;  /* 0x0000000a0700720c */ /* 0x004fc80003f04070 */
[----:B---3--:R-:W-:-:S05]  /*1840*/  SEL R6, R6, RZ, !P0 ;  /* 0x000000ff06067207 */ /* 0x008fca0004000000 */
[----:B------:R-:W-:-:S07]  /*1850*/  IMAD.IADD R7, R7, 0x1, R6 ;  /* 0x0000000107077824 */ /* 0x000fce00078e0206 */
.L_x_68:
[----:B------:R-:W-:Y:S05]  /*1860*/  BSYNC.RECONVERGENT B1 ;  /* 0x0000000000017941 */ /* 0x000fea0003800200 */
.L_x_65:
[----:B------:R-:W0:Y:S02]  /*1870*/  LDCU UR5, c[0x0][0x3d4] ;  /* 0x00007a80ff0577ac */ /* 0x000e240008000800 */
[----:B0-----:R-:W-:-:S09]  /*1880*/  UISETP.GE.AND UP0, UPT, UR5, 0x1, UPT ;  /* 0x000000010500788c */ /* 0x001fd2000bf06270 */
[----:B------:R-:W-:Y:S05]  /*1890*/  BRA.U !UP0, `(.L_x_69) ;  /* 0x0000000108487547 */ /* 0x000fea000b800000 */
[----:B------:R-:W0:Y:S01]  /*18a0*/  LDC.64 R10, c[0x0][0x3a8] ;  /* 0x0000ea00ff0a7b82 */ /* 0x000e220000000a00 */
[----:B------:R-:W-:Y:S01]  /*18b0*/  BSSY.RECONVERGENT B1, `(.L_x_69) ;  /* 0x0000010000017945 */ /* 0x000fe20003800200 */
[----:B------:R-:W-:-:S07]  /*18c0*/  IMAD.MOV.U32 R13, RZ, RZ, RZ ;  /* 0x000000ffff0d7224 */ /* 0x000fce00078e00ff */
.L_x_71:
        /* <DEDUP_REMOVED lines=9> */
.L_x_70:
[----:B------:R-:W2:Y:S04]  /*1960*/  LDG.E R10, desc[UR6][R8.64+0x4] ;  /* 0x00000406080a7981 */ /* 0x000ea8000c1e1900 */
[----:B------:R-:W3:Y:S01]  /*1970*/  LDG.E R6, desc[UR6][R8.64+0x8] ;  /* 0x0000080608067981 */ /* 0x000ee2000c1e1900 */
[----:B--2---:R-:W-:-:S04]  /*1980*/  ISETP.GT.U32.AND P0, PT, R7, R10, PT ;  /* 0x0000000a0700720c */ /* 0x004fc80003f04070 */
[----:B---3--:R-:W-:-:S05]  /*1990*/  SEL R6, R6, RZ, !P0 ;  /* 0x000000ff06067207 */ /* 0x008fca0004000000 */
[----:B------:R-:W-:-:S07]  /*19a0*/  IMAD.IADD R7, R7, 0x1, R6 ;  /* 0x0000000107077824 */ /* 0x000fce00078e0206 */
.L_x_72:
[----:B------:R-:W-:Y:S05]  /*19b0*/  BSYNC.RECONVERGENT B1 ;  /* 0x0000000000017941 */ /* 0x000fea0003800200 */
.L_x_69:
[----:B------:R-:W0:Y:S02]  /*19c0*/  LDCU UR5, c[0x0][0x3d8] ;  /* 0x00007b00ff0577ac */ /* 0x000e240008000800 */
[----:B0-----:R-:W-:-:S09]  /*19d0*/  UISETP.GE.AND UP0, UPT, UR5, 0x1, UPT ;  /* 0x000000010500788c */ /* 0x001fd2000bf06270 */
[----:B------:R-:W-:Y:S05]  /*19e0*/  BRA.U !UP0, `(.L_x_73) ;  /* 0x0000000108487547 */ /* 0x000fea000b800000 */
[----:B------:R-:W0:Y:S01]  /*19f0*/  LDC.64 R10, c[0x0][0x3b0] ;  /* 0x0000ec00ff0a7b82 */ /* 0x000e220000000a00 */
[----:B------:R-:W-:Y:S01]  /*1a00*/  BSSY.RECONVERGENT B1, `(.L_x_73) ;  /* 0x0000010000017945 */ /* 0x000fe20003800200 */
[----:B------:R-:W-:-:S07]  /*1a10*/  IMAD.MOV.U32 R13, RZ, RZ, RZ ;  /* 0x000000ffff0d7224 */ /* 0x000fce00078e00ff */
.L_x_75:
        /* <DEDUP_REMOVED lines=9> */
.L_x_74:
[----:B------:R-:W2:Y:S04]  /*1ab0*/  LDG.E R10, desc[UR6][R8.64+0x4] ;  /* 0x00000406080a7981 */ /* 0x000ea8000c1e1900 */
[----:B------:R-:W3:Y:S01]  /*1ac0*/  LDG.E R6, desc[UR6][R8.64+0x8] ;  /* 0x0000080608067981 */ /* 0x000ee2000c1e1900 */
[----:B--2---:R-:W-:-:S04]  /*1ad0*/  ISETP.GT.U32.AND P0, PT, R7, R10, PT ;  /* 0x0000000a0700720c */ /* 0x004fc80003f04070 */
[----:B---3--:R-:W-:-:S04]  /*1ae0*/  SEL R6, R6, RZ, !P0 ;  /* 0x000000ff06067207 */ /* 0x008fc80004000000 */
[----:B------:R-:W-:-:S07]  /*1af0*/  IADD3 R7, PT, PT, R7, R6, RZ ;  /* 0x0000000607077210 */ /* 0x000fce0007ffe0ff */
.L_x_76:
[----:B------:R-:W-:Y:S05]  /*1b00*/  BSYNC.RECONVERGENT B1 ;  /* 0x0000000000017941 */ /* 0x000fea0003800200 */
.L_x_73:
[----:B------:R-:W0:Y:S02]  /*1b10*/  LDCU UR5, c[0x0][0x3dc] ;  /* 0x00007b80ff0577ac */ /* 0x000e240008000800 */
[----:B0-----:R-:W-:-:S09]  /*1b20*/  UISETP.GE.AND UP0, UPT, UR5, 0x1, UPT ;  /* 0x000000010500788c */ /* 0x001fd2000bf06270 */
[----:B------:R-:W-:Y:S05]  /*1b30*/  BRA.U !UP0, `(.L_x_77) ;  /* 0x0000000108487547 */ /* 0x000fea000b800000 */
[----:B------:R-:W0:Y:S01]  /*1b40*/  LDC.64 R10, c[0x0][0x3b8] ;  /* 0x0000ee00ff0a7b82 */ /* 0x000e220000000a00 */
[----:B------:R-:W-:Y:S01]  /*1b50*/  BSSY.RECONVERGENT B1, `(.L_x_77) ;  /* 0x0000010000017945 */ /* 0x000fe20003800200 */
[----:B------:R-:W-:-:S07]  /*1b60*/  IMAD.MOV.U32 R13, RZ, RZ, RZ ;  /* 0x000000ffff0d7224 */ /* 0x000fce00078e00ff */
.L_x_79:
        /* <DEDUP_REMOVED lines=9> */
.L_x_78:
[----:B------:R-:W2:Y:S04]  /*1c00*/  LDG.E R10, desc[UR6][R8.64+0x4] ;  /* 0x00000406080a7981 */ /* 0x000ea8000c1e1900 */
[----:B------:R-:W3:Y:S01]  /*1c10*/  LDG.E R6, desc[UR6][R8.64+0x8] ;  /* 0x0000080608067981 */ /* 0x000ee2000c1e1900 */
[----:B--2---:R-:W-:-:S04]  /*1c20*/  ISETP.GT.U32.AND P0, PT, R7, R10, PT ;  /* 0x0000000a0700720c */ /* 0x004fc80003f04070 */
[----:B---3--:R-:W-:-:S05]  /*1c30*/  SEL R6, R6, RZ, !P0 ;  /* 0x000000ff06067207 */ /* 0x008fca0004000000 */
[----:B------:R-:W-:-:S07]  /*1c40*/  IMAD.IADD R7, R7, 0x1, R6 ;  /* 0x0000000107077824 */ /* 0x000fce00078e0206 */
.L_x_80:
[----:B------:R-:W-:Y:S05]  /*1c50*/  BSYNC.RECONVERGENT B1 ;  /* 0x0000000000017941 */ /* 0x000fea0003800200 */
.L_x_77:
[----:B------:R-:W0:Y:S02]  /*1c60*/  LDCU UR5, c[0x0][0x3e0] ;  /* 0x00007c00ff0577ac */ /* 0x000e240008000800 */
[----:B0-----:R-:W-:-:S09]  /*1c70*/  UISETP.GE.AND UP0, UPT, UR5, 0x1, UPT ;  /* 0x000000010500788c */ /* 0x001fd2000bf06270 */
[----:B------:R-:W-:Y:S05]  /*1c80*/  BRA.U !UP0, `(.L_x_81) ;  /* 0x0000000108487547 */ /* 0x000fea000b800000 */
[----:B------:R-:W0:Y:S01]  /*1c90*/  LDC.64 R10, c[0x0][0x3c0] ;  /* 0x0000f000ff0a7b82 */ /* 0x000e220000000a00 */
[----:B------:R-:W-:Y:S01]  /*1ca0*/  BSSY.RECONVERGENT B1, `(.L_x_81) ;  /* 0x0000010000017945 */ /* 0x000fe20003800200 */
[----:B------:R-:W-:-:S07]  /*1cb0*/  IMAD.MOV.U32 R13, RZ, RZ, RZ ;  /* 0x000000ffff0d7224 */ /* 0x000fce00078e00ff */
.L_x_83:
        /* <DEDUP_REMOVED lines=9> */
.L_x_82:
[----:B------:R-:W2:Y:S04]  /*1d50*/  LDG.E R10, desc[UR6][R8.64+0x4] ;  /* 0x00000406080a7981 */ /* 0x000ea8000c1e1900 */
[----:B------:R-:W3:Y:S01]  /*1d60*/  LDG.E R6, desc[UR6][R8.64+0x8] ;  /* 0x0000080608067981 */ /* 0x000ee2000c1e1900 */
[----:B--2---:R-:W-:-:S04]  /*1d70*/  ISETP.GT.U32.AND P0, PT, R7, R10, PT ;  /* 0x0000000a0700720c */ /* 0x004fc80003f04070 */
[----:B---3--:R-:W-:-:S05]  /*1d80*/  SEL R6, R6, RZ, !P0 ;  /* 0x000000ff06067207 */ /* 0x008fca0004000000 */
[----:B------:R-:W-:-:S07]  /*1d90*/  IMAD.IADD R7, R7, 0x1, R6 ;  /* 0x0000000107077824 */ /* 0x000fce00078e0206 */
.L_x_84:
[----:B------:R-:W-:Y:S05]  /*1da0*/  BSYNC.RECONVERGENT B1 ;  /* 0x0000000000017941 */ /* 0x000fea0003800200 */
.L_x_81:
[----:B------:R-:W0:Y:S01]  /*1db0*/  LDCU UR5, c[0x0][0x3e4] ;  /* 0x00007c80ff0577ac */ /* 0x000e220008000800 */
[----:B------:R-:W-:Y:S01]  /*1dc0*/  VIADD R5, R5, 0x1 ;  /* 0x0000000105057836 */ /* 0x000fe20000000000 */
[----:B------:R-:W-:-:S04]  /*1dd0*/  VIMNMX.U32 R0, PT, PT, R7, R0, PT ;  /* 0x0000000007007248 */ /* 0x000fc80003fe0000 */
[----:B0-----:R-:W-:-:S13]  /*1de0*/  ISETP.NE.AND P0, PT, R5, UR5, PT ;  /* 0x0000000505007c0c */ /* 0x001fda000bf05270 */
[----:B------:R-:W-:Y:S05]  /*1df0*/  @!P0 BRA `(.L_x_1) ;  /* 0x00000018009c8947 */ /* 0x000fea0003800000 */
[----:B------:R-:W-:Y:S02]  /*1e00*/  ISETP.GT.U32.AND P0, PT, R4, UR8, PT ;  /* 0x0000000804007c0c */ /* 0x000fe4000bf04070 */
[----:B------:R-:W-:-:S11]  /*1e10*/  IADD3 R12, PT, PT, R2, R5, RZ ;  /* 0x00000005020c7210 */ /* 0x000fd60007ffe0ff */
[----:B------:R-:W-:Y:S05]  /*1e20*/  @P0 BRA `(.L_x_85) ;  /* 0xfffffff800140947 */ /* 0x000fea000383ffff */
[----:B------:R-:W-:Y:S05]  /*1e30*/  EXIT ;  /* 0x000000000000794d */ /* 0x000fea0003800000 */
.L_x_62:
        /* <DEDUP_REMOVED lines=12> */
.L_x_105:
[----:B------:R-:W0:Y:S01]  /*1f00*/  LDC.64 R6, c[0x0][0x388] ;  /* 0x0000e200ff067b82 */ /* 0x000e220000000a00 */
[----:B------:R-:W-:Y:S01]  /*1f10*/  BSSY.RECONVERGENT B1, `(.L_x_87) ;  /* 0x000000a000017945 */ /* 0x000fe20003800200 */
[----:B------:R-:W-:Y:S02]  /*1f20*/  IMAD.MOV.U32 R11, RZ, RZ, RZ ;  /* 0x000000ffff0b7224 */ /* 0x000fe400078e00ff */
[----:B------:R-:W-:-:S07]  /*1f30*/  IMAD.MOV.U32 R13, RZ, RZ, RZ ;  /* 0x000000ffff0d7224 */ /* 0x000fce00078e00ff */
.L_x_88:
[----:B0-----:R-:W-:-:S05]  /*1f40*/  IMAD.WIDE.U32 R8, R11, 0x4, R6 ;  /* 0x000000040b087825 */ /* 0x001fca00078e0006 */
[----:B------:R-:W2:Y:S01]  /*1f50*/  LDG.E R10, desc[UR6][R8.64+0x4] ;  /* 0x00000406080a7981 */ /* 0x000ea2000c1e1900 */
[----:B------:R-:W-:Y:S02]  /*1f60*/  IMAD.MOV.U32 R14, RZ, RZ, R13 ;  /* 0x000000ffff0e7224 */ /* 0x000fe400078e000d */
[----:B------:R-:W-:Y:S01]  /*1f70*/  VIADD R11, R11, 0x2 ;  /* 0x000000020b0b7836 */ /* 0x000fe20000000000 */
[----:B--2---:R-:W-:-:S04]  /*1f80*/  IADD3 R13, PT, PT, R10, R13, RZ ;  /* 0x0000000d0a0d7210 */ /* 0x004fc80007ffe0ff */
[----:B------:R-:W-:-:S13]  /*1f90*/  ISETP.GE.U32.AND P0, PT, R12, R13, PT ;  /* 0x0000000d0c00720c */ /* 0x000fda0003f06070 */
[----:B------:R-:W-:Y:S05]  /*1fa0*/  @P0 BRA `(.L_x_88) ;  /* 0xfffffffc00e40947 */ /* 0x000fea000383ffff */
[----:B------:R-:W-:Y:S05]  /*1fb0*/  BSYNC.RECONVERGENT B1 ;  /* 0x0000000000017941 */ /* 0x000fea0003800200 */
.L_x_87:
[----:B------:R-:W2:Y:S01]  /*1fc0*/  LDG.E R7, desc[UR6][R8.64] ;  /* 0x0000000608077981 */ /* 0x000ea2000c1e1900 */
[----:B------:R-:W0:Y:S01]  /*1fd0*/  LDC.64 R10, c[0x0][0x3a8] ;  /* 0x0000ea00ff0a7b82 */ /* 0x000e220000000a00 */
[----:B------:R-:W-:Y:S01]  /*1fe0*/  BSSY.RECONVERGENT B1, `(.L_x_89) ;  /* 0x0000010000017945 */ /* 0x000fe20003800200 */
[----:B------:R-:W-:Y:S01]  /*1ff0*/  IMAD.MOV.U32 R13, RZ, RZ, RZ ;  /* 0x000000ffff0d7224 */ /* 0x000fe200078e00ff */
[----:B0-2---:R-:W-:-:S07]  /*2000*/  IADD3 R7, PT, PT, R7, R12, -R14 ;  /* 0x0000000c07077210 */ /* 0x005fce0007ffe80e */
.L_x_91:
        /* <DEDUP_REMOVED lines=8> */
.L_x_90:
[----:B------:R-:W2:Y:S04]  /*2090*/  LDG.E R10, desc[UR6][R8.64+0x4] ;  /* 0x00000406080a7981 */ /* 0x000ea8000c1e1900 */
[----:B------:R-:W3:Y:S01]  /*20a0*/  LDG.E R6, desc[UR6][R8.64+0x8] ;  /* 0x0000080608067981 */ /* 0x000ee2000c1e1900 */
[----:B--2---:R-:W-:-:S04]  /*20b0*/  ISETP.GT.U32.AND P0, PT, R7, R10, PT ;  /* 0x0000000a0700720c */ /* 0x004fc80003f04070 */
[----:B---3--:R-:W-:-:S05]  /*20c0*/  SEL R6, R6, RZ, !P0 ;  /* 0x000000ff06067207 */ /* 0x008fca0004000000 */
[----:B------:R-:W-:-:S07]  /*20d0*/  IMAD.IADD R7, R7, 0x1, R6 ;  /* 0x0000000107077824 */ /* 0x000fce00078e0206 */
.L_x_92:
[----:B------:R-:W-:Y:S05]  /*20e0*/  BSYNC.RECONVERGENT B1 ;  /* 0x0000000000017941 */ /* 0x000fea0003800200 */
.L_x_89:
[----:B------:R-:W0:Y:S02]  /*20f0*/  LDCU UR5, c[0x0][0x3d8] ;  /* 0x00007b00ff0577ac */ /* 0x000e240008000800 */
[----:B0-----:R-:W-:-:S09]  /*2100*/  UISETP.GE.AND UP0, UPT, UR5, 0x1, UPT ;  /* 0x000000010500788c */ /* 0x001fd2000bf06270 */
[----:B------:R-:W-:Y:S05]  /*2110*/  BRA.U !UP0, `(.L_x_93) ;  /* 0x0000000108487547 */ /* 0x000fea000b800000 */
[----:B------:R-:W0:Y:S01]  /*2120*/  LDC.64 R10, c[0x0][0x3b0] ;  /* 0x0000ec00ff0a7b82 */ /* 0x000e220000000a00 */
[----:B------:R-:W-:Y:S01]  /*2130*/  BSSY.RECONVERGENT B1, `(.L_x_93) ;  /* 0x0000010000017945 */ /* 0x000fe20003800200 */
[----:B------:R-:W-:-:S07]  /*2140*/  IMAD.MOV.U32 R13, RZ, RZ, RZ ;  /* 0x000000ffff0d7224 */ /* 0x000fce00078e00ff */
.L_x_95:
        /* <DEDUP_REMOVED lines=9> */
.L_x_94:
[----:B------:R-:W2:Y:S04]  /*21e0*/  LDG.E R10, desc[UR6][R8.64+0x4] ;  /* 0x00000406080a7981 */ /* 0x000ea8000c1e1900 */
[----:B------:R-:W3:Y:S01]  /*21f0*/  LDG.E R6, desc[UR6][R8.64+0x8] ;  /* 0x0000080608067981 */ /* 0x000ee2000c1e1900 */
[----:B--2---:R-:W-:-:S04]  /*2200*/  ISETP.GT.U32.AND P0, PT, R7, R10, PT ;  /* 0x0000000a0700720c */ /* 0x004fc80003f04070 */
[----:B---3--:R-:W-:-:S05]  /*2210*/  SEL R6, R6, RZ, !P0 ;  /* 0x000000ff06067207 */ /* 0x008fca0004000000 */
[----:B------:R-:W-:-:S07]  /*2220*/  IMAD.IADD R7, R7, 0x1, R6 ;  /* 0x0000000107077824 */ /* 0x000fce00078e0206 */
.L_x_96:
[----:B------:R-:W-:Y:S05]  /*2230*/  BSYNC.RECONVERGENT B1 ;  /* 0x0000000000017941 */ /* 0x000fea0003800200 */
.L_x_93:
[----:B------:R-:W0:Y:S02]  /*2240*/  LDCU UR5, c[0x0][0x3dc] ;  /* 0x00007b80ff0577ac */ /* 0x000e240008000800 */
[----:B0-----:R-:W-:-:S09]  /*2250*/  UISETP.GE.AND UP0, UPT, UR5, 0x1, UPT ;  /* 0x000000010500788c */ /* 0x001fd2000bf06270 */
[----:B------:R-:W-:Y:S05]  /*2260*/  BRA.U !UP0, `(.L_x_97) ;  /* 0x0000000108487547 */ /* 0x000fea000b800000 */
[----:B------:R-:W0:Y:S01]  /*2270*/  LDC.64 R10, c[0x0][0x3b8] ;  /* 0x0000ee00ff0a7b82 */ /* 0x000e220000000a00 */
[----:B------:R-:W-:Y:S01]  /*2280*/  BSSY.RECONVERGENT B1, `(.L_x_97) ;  /* 0x0000010000017945 */ /* 0x000fe20003800200 */
[----:B------:R-:W-:-:S07]  /*2290*/  MOV R13, RZ ;  /* 0x000000ff000d7202 */ /* 0x000fce0000000f00 */
.L_x_99:
        /* <DEDUP_REMOVED lines=9> */
.L_x_98:
[----:B------:R-:W2:Y:S04]  /*2330*/  LDG.E R10, desc[UR6][R8.64+0x4] ;  /* 0x00000406080a7981 */ /* 0x000ea8000c1e1900 */
[----:B------:R-:W3:Y:S01]  /*2340*/  LDG.E R6, desc[UR6][R8.64+0x8] ;  /* 0x0000080608067981 */ /* 0x000ee2000c1e1900 */
[----:B--2---:R-:W-:-:S04]  /*2350*/  ISETP.GT.U32.AND P0, PT, R7, R10, PT ;  /* 0x0000000a0700720c */ /* 0x004fc80003f04070 */
[----:B---3--:R-:W-:-:S05]  /*2360*/  SEL R6, R6, RZ, !P0 ;  /* 0x000000ff06067207 */ /* 0x008fca0004000000 */
[----:B------:R-:W-:-:S07]  /*2370*/  IMAD.IADD R7, R7, 0x1, R6 ;  /* 0x0000000107077824 */ /* 0x000fce00078e0206 */
.L_x_100:
[----:B------:R-:W-:Y:S05]  /*2380*/  BSYNC.RECONVERGENT B1 ;  /* 0x0000000000017941 */ /* 0x000fea0003800200 */
.L_x_97:
[----:B------:R-:W0:Y:S02]  /*2390*/  LDCU UR5, c[0x0][0x3e0] ;  /* 0x00007c00ff0577ac */ /* 0x000e240008000800 */
[----:B0-----:R-:W-:-:S09]  /*23a0*/  UISETP.GE.AND UP0, UPT, UR5, 0x1, UPT ;  /* 0x000000010500788c */ /* 0x001fd2000bf06270 */
[----:B------:R-:W-:Y:S05]  /*23b0*/  BRA.U !UP0, `(.L_x_101) ;  /* 0x0000000108487547 */ /* 0x000fea000b800000 */
[----:B------:R-:W0:Y:S01]  /*23c0*/  LDC.64 R10, c[0x0][0x3c0] ;  /* 0x0000f000ff0a7b82 */ /* 0x000e220000000a00 */
[----:B------:R-:W-:Y:S01]  /*23d0*/  BSSY.RECONVERGENT B1, `(.L_x_101) ;  /* 0x0000010000017945 */ /* 0x000fe20003800200 */
[----:B------:R-:W-:-:S07]  /*23e0*/  IMAD.MOV.U32 R13, RZ, RZ, RZ ;  /* 0x000000ffff0d7224 */ /* 0x000fce00078e00ff */
.L_x_103:
        /* <DEDUP_REMOVED lines=9> */
.L_x_102:
[----:B------:R-:W2:Y:S04]  /*2480*/  LDG.E R10, desc[UR6][R8.64+0x4] ;  /* 0x00000406080a7981 */ /* 0x000ea8000c1e1900 */
[----:B------:R-:W3:Y:S01]  /*2490*/  LDG.E R6, desc[UR6][R8.64+0x8] ;  /* 0x0000080608067981 */ /* 0x000ee2000c1e1900 */
[----:B--2---:R-:W-:-:S04]  /*24a0*/  ISETP.GT.U32.AND P0, PT, R7, R10, PT ;  /* 0x0000000a0700720c */ /* 0x004fc80003f04070 */
[----:B---3--:R-:W-:-:S05]  /*24b0*/  SEL R6, R6, RZ, !P0 ;  /* 0x000000ff06067207 */ /* 0x008fca0004000000 */
[----:B------:R-:W-:-:S07]  /*24c0*/  IMAD.IADD R7, R7, 0x1, R6 ;  /* 0x0000000107077824 */ /* 0x000fce00078e0206 */
.L_x_104:
[----:B------:R-:W-:Y:S05]  /*24d0*/  BSYNC.RECONVERGENT B1 ;  /* 0x0000000000017941 */ /* 0x000fea0003800200 */
.L_x_101:
        /* <DEDUP_REMOVED lines=9> */
.L_x_86:
[----:B------:R-:W0:Y:S02]  /*2570*/  LDCU UR4, c[0x0][0x3d8] ;  /* 0x00007b00ff0477ac */ /* 0x000e240008000800 */
[----:B0-----:R-:W-:-:S09]  /*2580*/  UISETP.GE.AND UP0, UPT, UR4, 0x1, UPT ;  /* 0x000000010400788c */ /* 0x001fd2000bf06270 */
[----:B------:R-:W-:Y:S05]  /*2590*/  BRA.U !UP0, `(.L_x_106) ;  /* 0x00000005086c7547 */ /* 0x000fea000b800000 */
[----:B------:R-:W0:Y:S02]  /*25a0*/  LDCU UR4, c[0x0][0x3e8] ;  /* 0x00007d00ff0477ac */ /* 0x000e240008000800 */
[C---:B0-----:R-:W-:Y:S01]  /*25b0*/  VIMNMX.U32 R5, PT, PT, R2.reuse, UR4, !PT ;  /* 0x0000000402057c48 */ /* 0x041fe2000ffe0000 */
[----:B------:R-:W0:Y:S03]  /*25c0*/  LDCU UR4, c[0x0][0x3d8] ;  /* 0x00007b00ff0477ac */ /* 0x000e260008000800 */
[----:B------:R-:W-:-:S04]  /*25d0*/  IADD3 R4, PT, PT, -R2, R5, RZ ;  /* 0x0000000502047210 */ /* 0x000fc80007ffe1ff */
[----:B------:R-:W-:-:S13]  /*25e0*/  ISETP.GT.U32.AND P0, PT, R4, UR8, PT ;  /* 0x0000000804007c0c */ /* 0x000fda000bf04070 */
[----:B0-----:R-:W-:Y:S05]  /*25f0*/  @!P0 EXIT ;  /* 0x000000000000894d */ /* 0x001fea0003800000 */
[----:B------:R-:W-:Y:S02]  /*2600*/  IMAD.MOV.U32 R0, RZ, RZ, -0x1 ;  /* 0xffffffffff007424 */ /* 0x000fe400078e00ff */
[----:B------:R-:W-:Y:S02]  /*2610*/  IMAD.MOV.U32 R5, RZ, RZ, RZ ;  /* 0x000000ffff057224 */ /* 0x000fe400078e00ff */
[----:B------:R-:W-:-:S07]  /*2620*/  IMAD.MOV.U32 R12, RZ, RZ, R2 ;  /* 0x000000ffff0c7224 */ /* 0x000fce00078e0002 */
.L_x_121:
[----:B------:R-:W0:Y:S01]  /*2630*/  LDC.64 R6, c[0x0][0x388] ;  /* 0x0000e200ff067b82 */ /* 0x000e220000000a00 */
[----:B------:R-:W-:Y:S01]  /*2640*/  BSSY.RECONVERGENT B1, `(.L_x_107) ;  /* 0x000000a000017945 */ /* 0x000fe20003800200 */
[----:B------:R-:W-:Y:S02]  /*2650*/  IMAD.MOV.U32 R11, RZ, RZ, RZ ;  /* 0x000000ffff0b7224 */ /* 0x000fe400078e00ff */
[----:B------:R-:W-:-:S07]  /*2660*/  IMAD.MOV.U32 R13, RZ, RZ, RZ ;  /* 0x000000ffff0d7224 */ /* 0x000fce00078e00ff */
.L_x_108:
[----:B0-----:R-:W-:-:S05]  /*2670*/  IMAD.WIDE.U32 R8, R11, 0x4, R6 ;  /* 0x000000040b087825 */ /* 0x001fca00078e0006 */
[----:B------:R-:W2:Y:S01]  /*2680*/  LDG.E R10, desc[UR6][R8.64+0x4] ;  /* 0x00000406080a7981 */ /* 0x000ea2000c1e1900 */
[--C-:B------:R-:W-:Y:S01]  /*2690*/  IMAD.MOV.U32 R14, RZ, RZ, R13.reuse ;  /* 0x000000ffff0e7224 */ /* 0x100fe200078e000d */
[----:B------:R-:W-:Y:S01]  /*26a0*/  IADD3 R11, PT, PT, R11, 0x2, RZ ;  /* 0x000000020b0b7810 */ /* 0x000fe20007ffe0ff */
[----:B--2---:R-:W-:-:S05]  /*26b0*/  IMAD.IADD R13, R10, 0x1, R13 ;  /* 0x000000010a0d7824 */ /* 0x004fca00078e020d */
[----:B------:R-:W-:-:S13]  /*26c0*/  ISETP.GE.U32.AND P0, PT, R12, R13, PT ;  /* 0x0000000d0c00720c */ /* 0x000fda0003f06070 */
[----:B------:R-:W-:Y:S05]  /*26d0*/  @P0 BRA `(.L_x_108) ;  /* 0xfffffffc00e40947 */ /* 0x000fea000383ffff */
[----:B------:R-:W-:Y:S05]  /*26e0*/  BSYNC.RECONVERGENT B1 ;  /* 0x0000000000017941 */ /* 0x000fea0003800200 */
.L_x_107:
[----:B------:R-:W2:Y:S01]  /*26f0*/  LDG.E R7, desc[UR6][R8.64] ;  /* 0x0000000608077981 */ /* 0x000ea2000c1e1900 */
[----:B------:R-:W0:Y:S01]  /*2700*/  LDC.64 R10, c[0x0][0x3b0] ;  /* 0x0000ec00ff0a7b82 */ /* 0x000e220000000a00 */
[----:B------:R-:W-:Y:S01]  /*2710*/  BSSY.RECONVERGENT B1, `(.L_x_109) ;  /* 0x0000010000017945 */ /* 0x000fe20003800200 */
[----:B------:R-:W-:Y:S01]  /*2720*/  IMAD.MOV.U32 R13, RZ, RZ, RZ ;  /* 0x000000ffff0d7224 */ /* 0x000fe200078e00ff */
[----:B0-2---:R-:W-:-:S07]  /*2730*/  IADD3 R7, PT, PT, R7, R12, -R14 ;  /* 0x0000000c07077210 */ /* 0x005fce0007ffe80e */
.L_x_111:
        /* <DEDUP_REMOVED lines=8> */
.L_x_110:
[----:B------:R-:W2:Y:S04]  /*27c0*/  LDG.E R10, desc[UR6][R8.64+0x4] ;  /* 0x00000406080a7981 */ /* 0x000ea8000c1e1900 */
[----:B------:R-:W3:Y:S01]  /*27d0*/  LDG.E R6, desc[UR6][R8.64+0x8] ;  /* 0x0000080608067981 */ /* 0x000ee2000c1e1900 */
[----:B--2---:R-:W-:-:S04]  /*27e0*/  ISETP.GT.U32.AND P0, PT, R7, R10, PT ;  /* 0x0000000a0700720c */ /* 0x004fc80003f04070 */
[----:B---3--:R-:W-:-:S05]  /*27f0*/  SEL R6, R6, RZ, !P0 ;  /* 0x000000ff06067207 */ /* 0x008fca0004000000 */
[----:B------:R-:W-:-:S07]  /*2800*/  IMAD.IADD R7, R7, 0x1, R6 ;  /* 0x0000000107077824 */ /* 0x000fce00078e0206 */
.L_x_112:
[----:B------:R-:W-:Y:S05]  /*2810*/  BSYNC.RECONVERGENT B1 ;  /* 0x0000000000017941 */ /* 0x000fea0003800200 */
.L_x_109:
[----:B------:R-:W0:Y:S02]  /*2820*/  LDCU UR5, c[0x0][0x3dc] ;  /* 0x00007b80ff0577ac */ /* 0x000e240008000800 */
[----:B0-----:R-:W-:-:S09]  /*2830*/  UISETP.GE.AND UP0, UPT, UR5, 0x1, UPT ;  /* 0x000000010500788c */ /* 0x001fd2000bf06270 */
[----:B------:R-:W-:Y:S05]  /*2840*/  BRA.U !UP0, `(.L_x_113) ;  /* 0x0000000108487547 */ /* 0x000fea000b800000 */
[----:B------:R-:W0:Y:S01]  /*2850*/  LDC.64 R10, c[0x0][0x3b8] ;  /* 0x0000ee00ff0a7b82 */ /* 0x000e220000000a00 */
[----:B------:R-:W-:Y:S01]  /*2860*/  BSSY.RECONVERGENT B1, `(.L_x_113) ;  /* 0x0000010000017945 */ /* 0x000fe20003800200 */
[----:B------:R-:W-:-:S07]  /*2870*/  IMAD.MOV.U32 R13, RZ, RZ, RZ ;  /* 0x000000ffff0d7224 */ /* 0x000fce00078e00ff */
.L_x_115:
        /* <DEDUP_REMOVED lines=9> */
.L_x_114:
[----:B------:R-:W2:Y:S04]  /*2910*/  LDG.E R10, desc[UR6][R8.64+0x4] ;  /* 0x00000406080a7981 */ /* 0x000ea8000c1e1900 */
[----:B------:R-:W3:Y:S01]  /*2920*/  LDG.E R6, desc[UR6][R8.64+0x8] ;  /* 0x0000080608067981 */ /* 0x000ee2000c1e1900 */
[----:B--2---:R-:W-:-:S04]  /*2930*/  ISETP.GT.U32.AND P0, PT, R7, R10, PT ;  /* 0x0000000a0700720c */ /* 0x004fc80003f04070 */
[----:B---3--:R-:W-:-:S05]  /*2940*/  SEL R6, R6, RZ, !P0 ;  /* 0x000000ff06067207 */ /* 0x008fca0004000000 */
[----:B------:R-:W-:-:S07]  /*2950*/  IMAD.IADD R7, R7, 0x1, R6 ;  /* 0x0000000107077824 */ /* 0x000fce00078e0206 */
.L_x_116:
[----:B------:R-:W-:Y:S05]  /*2960*/  BSYNC.RECONVERGENT B1 ;  /* 0x0000000000017941 */ /* 0x000fea0003800200 */
.L_x_113:
[----:B------:R-:W0:Y:S02]  /*2970*/  LDCU UR5, c[0x0][0x3e0] ;  /* 0x00007c00ff0577ac */ /* 0x000e240008000800 */
[----:B0-----:R-:W-:-:S09]  /*2980*/  UISETP.GE.AND UP0, UPT, UR5, 0x1, UPT ;  /* 0x000000010500788c */ /* 0x001fd2000bf06270 */
[----:B------:R-:W-:Y:S05]  /*2990*/  BRA.U !UP0, `(.L_x_117) ;  /* 0x0000000108487547 */ /* 0x000fea000b800000 */
[----:B------:R-:W0:Y:S01]  /*29a0*/  LDC.64 R10, c[0x0][0x3c0] ;  /* 0x0000f000ff0a7b82 */ /* 0x000e220000000a00 */
[----:B------:R-:W-:Y:S01]  /*29b0*/  BSSY.RECONVERGENT B1, `(.L_x_117) ;  /* 0x0000010000017945 */ /* 0x000fe20003800200 */
[----:B------:R-:W-:-:S07]  /*29c0*/  IMAD.MOV.U32 R13, RZ, RZ, RZ ;  /* 0x000000ffff0d7224 */ /* 0x000fce00078e00ff */
.L_x_119:
        /* <DEDUP_REMOVED lines=9> */
.L_x_118:
[----:B------:R-:W2:Y:S04]  /*2a60*/  LDG.E R10, desc[UR6][R8.64+0x4] ;  /* 0x00000406080a7981 */ /* 0x000ea8000c1e1900 */
[----:B------:R-:W3:Y:S01]  /*2a70*/  LDG.E R6, desc[UR6][R8.64+0x8] ;  /* 0x0000080608067981 */ /* 0x000ee2000c1e1900 */
[----:B--2---:R-:W-:-:S04]  /*2a80*/  ISETP.GT.U32.AND P0, PT, R7, R10, PT ;  /* 0x0000000a0700720c */ /* 0x004fc80003f04070 */
[----:B---3--:R-:W-:-:S05]  /*2a90*/  SEL R6, R6, RZ, !P0 ;  /* 0x000000ff06067207 */ /* 0x008fca0004000000 */
[----:B------:R-:W-:-:S07]  /*2aa0*/  IMAD.IADD R7, R7, 0x1, R6 ;  /* 0x0000000107077824 */ /* 0x000fce00078e0206 */
.L_x_120:
[----:B------:R-:W-:Y:S05]  /*2ab0*/  BSYNC.RECONVERGENT B1 ;  /* 0x0000000000017941 */ /* 0x000fea0003800200 */
.L_x_117:
        /* <DEDUP_REMOVED lines=9> */
.L_x_106:
[----:B------:R-:W0:Y:S02]  /*2b50*/  LDCU UR4, c[0x0][0x3dc] ;  /* 0x00007b80ff0477ac */ /* 0x000e240008000800 */
[----:B0-----:R-:W-:-:S09]  /*2b60*/  UISETP.GE.AND UP0, UPT, UR4, 0x1, UPT ;  /* 0x000000010400788c */ /* 0x001fd2000bf06270 */
[----:B------:R-:W-:Y:S05]  /*2b70*/  BRA.U !UP0, `(.L_x_122) ;  /* 0x0000000908007547 */ /* 0x000fea000b800000 */
[----:B------:R-:W0:Y:S02]  /*2b80*/  LDCU UR4, c[0x0][0x3e0] ;  /* 0x00007c00ff0477ac */ /* 0x000e240008000800 */
[----:B0-----:R-:W-:-:S09]  /*2b90*/  UISETP.GE.AND UP0, UPT, UR4, 0x1, UPT ;  /* 0x000000010400788c */ /* 0x001fd2000bf06270 */
[----:B------:R-:W-:Y:S05]  /*2ba0*/  BRA.U !UP0, `(.L_x_123) ;  /* 0x0000000508307547 */ /* 0x000fea000b800000 */
[----:B------:R-:W0:Y:S02]  /*2bb0*/  LDCU UR4, c[0x0][0x3e8] ;  /* 0x00007d00ff0477ac */ /* 0x000e240008000800 */
[----:B0-----:R-:W-:-:S05]  /*2bc0*/  VIMNMX.U32 R5, PT, PT, R2, UR4, !PT ;  /* 0x0000000402057c48 */ /* 0x001fca000ffe0000 */
[----:B------:R-:W-:-:S05]  /*2bd0*/  IMAD.IADD R4, R5, 0x1, -R2 ;  /* 0x0000000105047824 */ /* 0x000fca00078e0a02 */
[----:B------:R-:W-:-:S13]  /*2be0*/  ISETP.GT.U32.AND P0, PT, R4, UR8, PT ;  /* 0x0000000804007c0c */ /* 0x000fda000bf04070 */
[----:B------:R-:W-:Y:S05]  /*2bf0*/  @!P0 EXIT ;  /* 0x000000000000894d */ /* 0x000fea0003800000 */
[----:B------:R-:W-:Y:S01]  /*2c00*/  IMAD.MOV.U32 R0, RZ, RZ, -0x1 ;  /* 0xffffffffff007424 */ /* 0x000fe200078e00ff */
[----:B------:R-:W-:Y:S01]  /*2c10*/  MOV R10, R2 ;  /* 0x00000002000a7202 */ /* 0x000fe20000000f00 */
[----:B------:R-:W-:-:S07]  /*2c20*/  IMAD.MOV.U32 R5, RZ, RZ, RZ ;  /* 0x000000ffff057224 */ /* 0x000fce00078e00ff */
.L_x_135:
[----:B------:R-:W0:Y:S01]  /*2c30*/  LDC.64 R6, c[0x0][0x388] ;  /* 0x0000e200ff067b82 */ /* 0x000e220000000a00 */
[----:B------:R-:W-:Y:S01]  /*2c40*/  BSSY.RECONVERGENT B1, `(.L_x_124) ;  /* 0x000000a000017945 */ /* 0x000fe20003800200 */
[----:B------:R-:W-:Y:S02]  /*2c50*/  IMAD.MOV.U32 R11, RZ, RZ, RZ ;  /* 0x000000ffff0b7224 */ /* 0x000fe400078e00ff */
[----:B------:R-:W-:-:S07]  /*2c60*/  IMAD.MOV.U32 R13, RZ, RZ, RZ ;  /* 0x000000ffff0d7224 */ /* 0x000fce00078e00ff */
.L_x_125:
        /* <DEDUP_REMOVED lines=8> */
.L_x_124:
[----:B------:R-:W0:Y:S01]  /*2cf0*/  LDC.64 R6, c[0x0][0x3b8] ;  /* 0x0000ee00ff067b82 */ /* 0x000e220000000a00 */
[----:B------:R-:W2:Y:S04]  /*2d00*/  LDG.E R9, desc[UR6][R8.64] ;  /* 0x0000000608097981 */ /* 0x000ea8000c1e1900 */
[----:B0-----:R-:W3:Y:S01]  /*2d10*/  LDG.E R12, desc[UR6][R6.64] ;  /* 0x00000006060c7981 */ /* 0x001ee2000c1e1900 */
[----:B------:R-:W-:Y:S04]  /*2d20*/  BSSY.RECONVERGENT B2, `(.L_x_126) ;  /* 0x0000019000027945 */ /* 0x000fe80003800200 */
[----:B------:R-:W-:Y:S01]  /*2d30*/  BSSY.RELIABLE B1, `(.L_x_127) ;  /* 0x0000012000017945 */ /* 0x000fe20003800100 */
[----:B--2---:R-:W-:-:S04]  /*2d40*/  IADD3 R11, PT, PT, R9, R10, -R14 ;  /* 0x0000000a090b7210 */ /* 0x004fc80007ffe80e */
[----:B---3--:R-:W-:-:S13]  /*2d50*/  ISETP.GE.U32.AND P0, PT, R11, R12, PT ;  /* 0x0000000c0b00720c */ /* 0x008fda0003f06070 */
[----:B------:R-:W-:Y:S05]  /*2d60*/  @P0 BRA `(.L_x_128) ;  /* 0x0000000000380947 */ /* 0x000fea0003800000 */
[----:B------:R-:W0:Y:S01]  /*2d70*/  LDC.64 R8, c[0x0][0x3b8] ;  /* 0x0000ee00ff087b82 */ /* 0x000e220000000a00 */
[----:B------:R-:W-:Y:S01]  /*2d80*/  BSSY.RELIABLE B3, `(.L_x_128) ;  /* 0x000000c000037945 */ /* 0x000fe20003800100 */
[----:B------:R-:W-:-:S07]  /*2d90*/  IMAD.MOV.U32 R13, RZ, RZ, RZ ;  /* 0x000000ffff0d7224 */ /* 0x000fce00078e00ff */
.L_x_130:
[----:B------:R-:W1:Y:S01]  /*2da0*/  LDCU UR4, c[0x0][0x3dc] ;  /* 0x00007b80ff0477ac */ /* 0x000e620008000800 */
[----:B------:R-:W-:-:S04]  /*2db0*/  IADD3 R13, PT, PT, R13, 0x1, RZ ;  /* 0x000000010d0d7810 */ /* 0x000fc80007ffe0ff */
[----:B-1----:R-:W-:-:S13]  /*2dc0*/  ISETP.NE.AND P0, PT, R13, UR4, PT ;  /* 0x000000040d007c0c */ /* 0x002fda000bf05270 */
[----:B------:R-:W-:Y:S05]  /*2dd0*/  @!P0 BREAK.RELIABLE B3 ;  /* 0x0000000000038942 */ /* 0x000fea0003800100 */
[----:B------:R-:W-:Y:S05]  /*2de0*/  @!P0 BREAK.RELIABLE B1 ;  /* 0x0000000000018942 */ /* 0x000fea0003800100 */
[----:B------:R-:W-:Y:S05]  /*2df0*/  @!P0 BRA `(.L_x_129) ;  /* 0x00000000002c8947 */ /* 0x000fea0003800000 */
[----:B0-----:R-:W-:-:S05]  /*2e00*/  IMAD.WIDE.U32 R6, R13, 0xc, R8 ;  /* 0x0000000c0d067825 */ /* 0x001fca00078e0008 */
[----:B------:R-:W2:Y:S02]  /*2e10*/  LDG.E R10, desc[UR6][R6.64] ;  /* 0x00000006060a7981 */ /* 0x000ea4000c1e1900 */
[----:B--2---:R-:W-:-:S13]  /*2e20*/  ISETP.GE.U32.AND P0, PT, R11, R10, PT ;  /* 0x0000000a0b00720c */ /* 0x004fda0003f06070 */
[----:B------:R-:W-:Y:S05]  /*2e30*/  @!P0 BRA `(.L_x_130) ;  /* 0xfffffffc00d88947 */ /* 0x000fea000383ffff */
[----:B------:R-:W-:Y:S05]  /*2e40*/  BSYNC.RELIABLE B3 ;  /* 0x0000000000037941 */ /* 0x000fea0003800100 */
.L_x_128:
[----:B------:R-:W-:Y:S05]  /*2e50*/  BSYNC.RELIABLE B1 ;  /* 0x0000000000017941 */ /* 0x000fea0003800100 */
.L_x_127:
[----:B------:R-:W2:Y:S04]  /*2e60*/  LDG.E R10, desc[UR6][R6.64+0x4] ;  /* 0x00000406060a7981 */ /* 0x000ea8000c1e1900 */
[----:B------:R-:W3:Y:S01]  /*2e70*/  LDG.E R8, desc[UR6][R6.64+0x8] ;  /* 0x0000080606087981 */ /* 0x000ee2000c1e1900 */
[----:B--2---:R-:W-:-:S04]  /*2e80*/  ISETP.GT.U32.AND P0, PT, R11, R10, PT ;  /* 0x0000000a0b00720c */ /* 0x004fc80003f04070 */
[----:B---3--:R-:W-:-:S05]  /*2e90*/  SEL R8, R8, RZ, !P0 ;  /* 0x000000ff08087207 */ /* 0x008fca0004000000 */
[----:B------:R-:W-:-:S07]  /*2ea0*/  IMAD.IADD R11, R11, 0x1, R8 ;  /* 0x000000010b0b7824 */ /* 0x000fce00078e0208 */
.L_x_129:
[----:B------:R-:W-:Y:S05]  /*2eb0*/  BSYNC.RECONVERGENT B2 ;  /* 0x0000000000027941 */ /* 0x000fea0003800200 */
.L_x_126:
[----:B0-----:R-:W0:Y:S01]  /*2ec0*/  LDC.64 R8, c[0x0][0x3c0] ;  /* 0x0000f000ff087b82 */ /* 0x001e220000000a00 */
[----:B------:R-:W-:Y:S01]  /*2ed0*/  BSSY.RECONVERGENT B2, `(.L_x_131) ;  /* 0x0000010000027945 */ /* 0x000fe20003800200 */
[----:B------:R-:W-:-:S07]  /*2ee0*/  IMAD.MOV.U32 R13, RZ, RZ, RZ ;  /* 0x000000ffff0d7224 */ /* 0x000fce00078e00ff */
.L_x_133:
        /* <DEDUP_REMOVED lines=9> */
.L_x_132:
[----:B------:R-:W2:Y:S04]  /*2f80*/  LDG.E R10, desc[UR6][R6.64+0x4] ;  /* 0x00000406060a7981 */ /* 0x000ea8000c1e1900 */
[----:B------:R-:W3:Y:S01]  /*2f90*/  LDG.E R8, desc[UR6][R6.64+0x8] ;  /* 0x0000080606087981 */ /* 0x000ee2000c1e1900 */
[----:B--2---:R-:W-:-:S04]  /*2fa0*/  ISETP.GT.U32.AND P0, PT, R11, R10, PT ;  /* 0x0000000a0b00720c */ /* 0x004fc80003f04070 */
[----:B---3--:R-:W-:-:S05]  /*2fb0*/  SEL R8, R8, RZ, !P0 ;  /* 0x000000ff08087207 */ /* 0x008fca0004000000 */
[----:B------:R-:W-:-:S07]  /*2fc0*/  IMAD.IADD R11, R11, 0x1, R8 ;  /* 0x000000010b0b7824 */ /* 0x000fce00078e0208 */
.L_x_134:
[----:B------:R-:W-:Y:S05]  /*2fd0*/  BSYNC.RECONVERGENT B2 ;  /* 0x0000000000027941 */ /* 0x000fea0003800200 */
.L_x_131:
        /* <DEDUP_REMOVED lines=9> */
.L_x_123:
        /* <DEDUP_REMOVED lines=9> */
.L_x_142:
[----:B------:R-:W0:Y:S01]  /*3100*/  LDC.64 R6, c[0x0][0x388] ;  /* 0x0000e200ff067b82 */ /* 0x000e220000000a00 */
[----:B------:R-:W-:Y:S01]  /*3110*/  BSSY.RECONVERGENT B1, `(.L_x_136) ;  /* 0x000000a000017945 */ /* 0x000fe20003800200 */
[----:B------:R-:W-:Y:S02]  /*3120*/  IMAD.MOV.U32 R11, RZ, RZ, RZ ;  /* 0x000000ffff0b7224 */ /* 0x000fe400078e00ff */
[----:B------:R-:W-:-:S07]  /*3130*/  IMAD.MOV.U32 R13, RZ, RZ, RZ ;  /* 0x000000ffff0d7224 */ /* 0x000fce00078e00ff */
.L_x_137:
        /* <DEDUP_REMOVED lines=8> */
.L_x_136:
[----:B------:R-:W2:Y:S01]  /*31c0*/  LDG.E R5, desc[UR6][R4.64] ;  /* 0x0000000604057981 */ /* 0x000ea2000c1e1900 */
[----:B------:R-:W0:Y:S01]  /*31d0*/  LDC.64 R6, c[0x0][0x3b8] ;  /* 0x0000ee00ff067b82 */ /* 0x000e220000000a00 */
[----:B------:R-:W-:Y:S01]  /*31e0*/  BSSY.RECONVERGENT B1, `(.L_x_138) ;  /* 0x0000010000017945 */ /* 0x000fe20003800200 */
[----:B------:R-:W-:Y:S01]  /*31f0*/  IMAD.MOV.U32 R13, RZ, RZ, RZ ;  /* 0x000000ffff0d7224 */ /* 0x000fe200078e00ff */
[----:B0-2---:R-:W-:-:S07]  /*3200*/  IADD3 R11, PT, PT, R5, R8, -R12 ;  /* 0x00000008050b7210 */ /* 0x005fce0007ffe80c */
.L_x_140:
        /* <DEDUP_REMOVED lines=8> */
.L_x_139:
[----:B------:R-:W2:Y:S04]  /*3290*/  LDG.E R8, desc[UR6][R4.64+0x4] ;  /* 0x0000040604087981 */ /* 0x000ea8000c1e1900 */
[----:B------:R-:W3:Y:S01]  /*32a0*/  LDG.E R6, desc[UR6][R4.64+0x8] ;  /* 0x0000080604067981 */ /* 0x000ee2000c1e1900 */
[----:B--2---:R-:W-:-:S04]  /*32b0*/  ISETP.GT.U32.AND P0, PT, R11, R8, PT ;  /* 0x000000080b00720c */ /* 0x004fc80003f04070 */
[----:B---3--:R-:W-:-:S05]  /*32c0*/  SEL R6, R6, RZ, !P0 ;  /* 0x000000ff06067207 */ /* 0x008fca0004000000 */
[----:B------:R-:W-:-:S07]  /*32d0*/  IMAD.IADD R11, R11, 0x1, R6 ;  /* 0x000000010b0b7824 */ /* 0x000fce00078e0206 */
.L_x_141:
[----:B------:R-:W-:Y:S05]  /*32e0*/  BSYNC.RECONVERGENT B1 ;  /* 0x0000000000017941 */ /* 0x000fea0003800200 */
.L_x_138:
        /* <DEDUP_REMOVED lines=9> */
.L_x_122:
        /* <DEDUP_REMOVED lines=12> */
.L_x_150:
[----:B------:R-:W0:Y:S01]  /*3440*/  LDC.64 R6, c[0x0][0x388] ;  /* 0x0000e200ff067b82 */ /* 0x000e220000000a00 */
[----:B------:R-:W-:Y:S01]  /*3450*/  BSSY.RECONVERGENT B1, `(.L_x_144) ;  /* 0x000000a000017945 */ /* 0x000fe20003800200 */
[----:B------:R-:W-:Y:S02]  /*3460*/  IMAD.MOV.U32 R11, RZ, RZ, RZ ;  /* 0x000000ffff0b7224 */ /* 0x000fe400078e00ff */
[----:B------:R-:W-:-:S07]  /*3470*/  IMAD.MOV.U32 R13, RZ, RZ, RZ ;  /* 0x000000ffff0d7224 */ /* 0x000fce00078e00ff */
.L_x_145:
        /* <DEDUP_REMOVED lines=8> */
.L_x_144:
[----:B------:R-:W2:Y:S01]  /*3500*/  LDG.E R5, desc[UR6][R4.64] ;  /* 0x0000000604057981 */ /* 0x000ea2000c1e1900 */
[----:B------:R-:W0:Y:S01]  /*3510*/  LDC.64 R6, c[0x0][0x3c0] ;  /* 0x0000f000ff067b82 */ /* 0x000e220000000a00 */
[----:B------:R-:W-:Y:S01]  /*3520*/  BSSY.RECONVERGENT B1, `(.L_x_146) ;  /* 0x0000010000017945 */ /* 0x000fe20003800200 */
[----:B------:R-:W-:Y:S01]  /*3530*/  IMAD.MOV.U32 R13, RZ, RZ, RZ ;  /* 0x000000ffff0d7224 */ /* 0x000fe200078e00ff */
[----:B0-2---:R-:W-:-:S07]  /*3540*/  IADD3 R11, PT, PT, R5, R8, -R12 ;  /* 0x00000008050b7210 */ /* 0x005fce0007ffe80c */
.L_x_148:
        /* <DEDUP_REMOVED lines=8> */
.L_x_147:
[----:B------:R-:W2:Y:S04]  /*35d0*/  LDG.E R8, desc[UR6][R4.64+0x4] ;  /* 0x0000040604087981 */ /* 0x000ea8000c1e1900 */
[----:B------:R-:W3:Y:S01]  /*35e0*/  LDG.E R6, desc[UR6][R4.64+0x8] ;  /* 0x0000080604067981 */ /* 0x000ee2000c1e1900 */
[----:B--2---:R-:W-:-:S04]  /*35f0*/  ISETP.GT.U32.AND P0, PT, R11, R8, PT ;  /* 0x000000080b00720c */ /* 0x004fc80003f04070 */
[----:B---3--:R-:W-:-:S05]  /*3600*/  SEL R6, R6, RZ, !P0 ;  /* 0x000000ff06067207 */ /* 0x008fca0004000000 */
[----:B------:R-:W-:-:S07]  /*3610*/  IMAD.IADD R11, R11, 0x1, R6 ;  /* 0x000000010b0b7824 */ /* 0x000fce00078e0206 */
.L_x_149:
[----:B------:R-:W-:Y:S05]  /*3620*/  BSYNC.RECONVERGENT B1 ;  /* 0x0000000000017941 */ /* 0x000fea0003800200 */
.L_x_146:
        /* <DEDUP_REMOVED lines=9> */
.L_x_143:
[----:B------:R-:W0:Y:S01]  /*36c0*/  LDCU UR4, c[0x0][0x3e8] ;  /* 0x00007d00ff0477ac */ /* 0x000e220008000800 */
[----:B------:R-:W-:Y:S01]  /*36d0*/  IMAD.MOV.U32 R0, RZ, RZ, -0x1 ;  /* 0xffffffffff007424 */ /* 0x000fe200078e00ff */
[----:B0-----:R-:W-:Y:S01]  /*36e0*/  VIMNMX.U32 R5, PT, PT, R2, UR4, !PT ;  /* 0x0000000402057c48 */ /* 0x001fe2000ffe0000 */
[----:B------:R-:W-:-:S03]  /*36f0*/  UMOV UR4, URZ ;  /* 0x000000ff00047c82 */ /* 0x000fc60008000000 */
[----:B------:R-:W-:-:S04]  /*3700*/  IADD3 R5, PT, PT, -R2, R5, RZ ;  /* 0x0000000502057210 */ /* 0x000fc80007ffe1ff */
[----:B------:R-:W-:-:S13]  /*3710*/  ISETP.GT.U32.AND P1, PT, R5, UR8, PT ;  /* 0x0000000805007c0c */ /* 0x000fda000bf24070 */
.L_x_153:
[----:B------:R-:W0:Y:S01]  /*3720*/  LDCU UR9, c[0x0][0x3e4] ;  /* 0x00007c80ff0977ac */ /* 0x000e220008000800 */
[----:B------:R-:W-:Y:S01]  /*3730*/  UMOV UR5, UR4 ;  /* 0x0000000400057c82 */ /* 0x000fe20008000000 */
[----:B------:R-:W-:-:S04]  /*3740*/  UIADD3 UR4, UPT, UPT, UR4, 0x1, URZ ;  /* 0x0000000104047890 */ /* 0x000fc8000fffe0ff */
[----:B0-----:R-:W-:Y:S01]  /*3750*/  UISETP.NE.AND UP0, UPT, UR4, UR9, UPT ;  /* 0x000000090400728c */ /* 0x001fe2000bf05270 */
[----:B------:R-:W-:Y:S10]  /*3760*/  @!P1 EXIT ;  /* 0x000000000000994d */ /* 0x000ff40003800000 */
[----:B------:R-:W0:Y:S01]  /*3770*/  LDC.64 R6, c[0x0][0x388] ;  /* 0x0000e200ff067b82 */ /* 0x000e220000000a00 */
[----:B------:R-:W-:Y:S01]  /*3780*/  BSSY.RECONVERGENT B1, `(.L_x_151) ;  /* 0x000000a000017945 */ /* 0x000fe20003800200 */
[----:B------:R-:W-:Y:S01]  /*3790*/  VIADD R13, R2, UR5 ;  /* 0x00000005020d7c36 */ /* 0x000fe20008000000 */
[----:B------:R-:W-:-:S07]  /*37a0*/  CS2R R8, SRZ ;  /* 0x0000000000087805 */ /* 0x000fce000001ff00 */
.L_x_152:
        /* <DEDUP_REMOVED lines=8> */
.L_x_151:
[----:B------:R-:W2:Y:S02]  /*3830*/  LDG.E R4, desc[UR6][R4.64] ;  /* 0x0000000604047981 */ /* 0x000ea4000c1e1900 */
[----:B--2---:R-:W-:-:S04]  /*3840*/  IADD3 R7, PT, PT, R4, R13, -R10 ;  /* 0x0000000d04077210 */ /* 0x004fc80007ffe80a */
[----:B------:R-:W-:Y:S01]  /*3850*/  VIMNMX.U32 R0, PT, PT, R7, R0, PT ;  /* 0x0000000007007248 */ /* 0x000fe20003fe0000 */
[----:B------:R-:W-:Y:S06]  /*3860*/  BRA.U UP0, `(.L_x_153) ;  /* 0xfffffffd00ac7547 */ /* 0x000fec000b83ffff */
.L_x_1:
[----:B------:R-:W-:Y:S05]  /*3870*/  BSYNC.RECONVERGENT B0 ;  /* 0x0000000000007941 */ /* 0x000fea0003800200 */
.L_x_0:
[----:B------:R-:W0:Y:S02]  /*3880*/  LDC.64 R4, c[0x0][0x380] ;  /* 0x0000e000ff047b82 */ /* 0x000e240000000a00 */
[----:B0-----:R-:W-:-:S05]  /*3890*/  IMAD.WIDE R2, R3, 0x4, R4 ;  /* 0x0000000403027825 */ /* 0x001fca00078e0204 */
[----:B------:R-:W-:Y:S01]  /*38a0*/  STG.E desc[UR6][R2.64], R0 ;  /* 0x0000000002007986 */ /* 0x000fe2000c101906 */
[----:B------:R-:W-:Y:S05]  /*38b0*/  EXIT ;  /* 0x000000000000794d */ /* 0x000fea0003800000 */
.L_x_154:
[----:B------:R-:W-:-:S00]  /*38c0*/  BRA `(.L_x_154) ;  /* 0xfffffffc00fc7947 */ /* 0x000fc0000383ffff */
[----:B------:R-:W-:-:S00]  /*38d0*/  NOP ;  /* 0x0000000000007918 */ /* 0x000fc00000000000 */
        /* <DEDUP_REMOVED lines=10> */
.L_x_155:


//--------------------- .nv.shared.reserved.0     --------------------------
	.section	.nv.shared.reserved.0,"aw",@nobits
	.weak		__nv_reservedSMEM_offset_0_alias
	.size		__nv_reservedSMEM_offset_0_alias, 0, 64
	.other		__nv_reservedSMEM_offset_0_alias,@"STO_CUDA_RESERVED_SHARED STV_DEFAULT"
__nv_reservedSMEM_offset_0_alias:
	.zero		0
	.zero		64


//--------------------- .nv.constant0.calc_dest_min --------------------------
	.section	.nv.constant0.calc_dest_min,"a",@progbits
	.sectionflags	@""
	.align	4
.nv.constant0.calc_dest_min:
	.zero		1004


//--------------------- SYMBOLS --------------------------

	.type		.nv.reservedSmem.offset0,@object
	.size		.nv.reservedSmem.offset0,0x4
